//
// Generated by NVIDIA NVVM Compiler
//
// Compiler Build ID: CL-36424714
// Cuda compilation tools, release 13.0, V13.0.88
// Based on NVVM 20.0.0
//

.version 9.0
.target sm_100
.address_size 64

	// .globl	_Z18batch_norm_forwardPKfPfS0_S0_S0_S0_iiiifb
.extern .shared .align 16 .b8 shared[];

.visible .entry _Z18batch_norm_forwardPKfPfS0_S0_S0_S0_iiiifb(
	.param .u64 .ptr .align 1 _Z18batch_norm_forwardPKfPfS0_S0_S0_S0_iiiifb_param_0,
	.param .u64 .ptr .align 1 _Z18batch_norm_forwardPKfPfS0_S0_S0_S0_iiiifb_param_1,
	.param .u64 .ptr .align 1 _Z18batch_norm_forwardPKfPfS0_S0_S0_S0_iiiifb_param_2,
	.param .u64 .ptr .align 1 _Z18batch_norm_forwardPKfPfS0_S0_S0_S0_iiiifb_param_3,
	.param .u64 .ptr .align 1 _Z18batch_norm_forwardPKfPfS0_S0_S0_S0_iiiifb_param_4,
	.param .u64 .ptr .align 1 _Z18batch_norm_forwardPKfPfS0_S0_S0_S0_iiiifb_param_5,
	.param .u32 _Z18batch_norm_forwardPKfPfS0_S0_S0_S0_iiiifb_param_6,
	.param .u32 _Z18batch_norm_forwardPKfPfS0_S0_S0_S0_iiiifb_param_7,
	.param .u32 _Z18batch_norm_forwardPKfPfS0_S0_S0_S0_iiiifb_param_8,
	.param .u32 _Z18batch_norm_forwardPKfPfS0_S0_S0_S0_iiiifb_param_9,
	.param .f32 _Z18batch_norm_forwardPKfPfS0_S0_S0_S0_iiiifb_param_10,
	.param .u8 _Z18batch_norm_forwardPKfPfS0_S0_S0_S0_iiiifb_param_11
)
{
	.reg .pred 	%p<2>;
	.reg .b32 	%r<14>;
	.reg .b32 	%f<12>;
	.reg .b64 	%rd<21>;

	ld.param.u64 	%rd1, [_Z18batch_norm_forwardPKfPfS0_S0_S0_S0_iiiifb_param_0];
	ld.param.u64 	%rd2, [_Z18batch_norm_forwardPKfPfS0_S0_S0_S0_iiiifb_param_1];
	ld.param.u64 	%rd3, [_Z18batch_norm_forwardPKfPfS0_S0_S0_S0_iiiifb_param_2];
	ld.param.u64 	%rd4, [_Z18batch_norm_forwardPKfPfS0_S0_S0_S0_iiiifb_param_3];
	ld.param.u64 	%rd5, [_Z18batch_norm_forwardPKfPfS0_S0_S0_S0_iiiifb_param_4];
	ld.param.u64 	%rd6, [_Z18batch_norm_forwardPKfPfS0_S0_S0_S0_iiiifb_param_5];
	ld.param.u32 	%r4, [_Z18batch_norm_forwardPKfPfS0_S0_S0_S0_iiiifb_param_6];
	ld.param.u32 	%r3, [_Z18batch_norm_forwardPKfPfS0_S0_S0_S0_iiiifb_param_7];
	ld.param.u32 	%r5, [_Z18batch_norm_forwardPKfPfS0_S0_S0_S0_iiiifb_param_8];
	ld.param.u32 	%r6, [_Z18batch_norm_forwardPKfPfS0_S0_S0_S0_iiiifb_param_9];
	ld.param.f32 	%f1, [_Z18batch_norm_forwardPKfPfS0_S0_S0_S0_iiiifb_param_10];
	mov.u32 	%r7, %ctaid.x;
	mov.u32 	%r8, %ntid.x;
	mov.u32 	%r9, %tid.x;
	mad.lo.s32 	%r1, %r7, %r8, %r9;
	mul.lo.s32 	%r2, %r6, %r5;
	mul.lo.s32 	%r10, %r3, %r4;
	mul.lo.s32 	%r11, %r10, %r2;
	setp.ge.s32 	%p1, %r1, %r11;
	@%p1 bra 	$L__BB0_2;
	cvta.to.global.u64 	%rd7, %rd5;
	cvta.to.global.u64 	%rd8, %rd6;
	cvta.to.global.u64 	%rd9, %rd1;
	cvta.to.global.u64 	%rd10, %rd3;
	cvta.to.global.u64 	%rd11, %rd4;
	cvta.to.global.u64 	%rd12, %rd2;
	div.s32 	%r12, %r1, %r2;
	rem.s32 	%r13, %r12, %r3;
	mul.wide.s32 	%rd13, %r13, 4;
	add.s64 	%rd14, %rd7, %rd13;
	ld.global.f32 	%f2, [%rd14];
	add.s64 	%rd15, %rd8, %rd13;
	ld.global.f32 	%f3, [%rd15];
	mul.wide.s32 	%rd16, %r1, 4;
	add.s64 	%rd17, %rd9, %rd16;
	ld.global.f32 	%f4, [%rd17];
	sub.f32 	%f5, %f4, %f2;
	add.f32 	%f6, %f1, %f3;
	sqrt.rn.f32 	%f7, %f6;
	div.rn.f32 	%f8, %f5, %f7;
	add.s64 	%rd18, %rd10, %rd13;
	ld.global.f32 	%f9, [%rd18];
	add.s64 	%rd19, %rd11, %rd13;
	ld.global.f32 	%f10, [%rd19];
	fma.rn.f32 	%f11, %f9, %f8, %f10;
	add.s64 	%rd20, %rd12, %rd16;
	st.global.f32 	[%rd20], %f11;
$L__BB0_2:
	ret;

}
	// .globl	_Z18layer_norm_forwardPKfPfS0_S0_iif
.visible .entry _Z18layer_norm_forwardPKfPfS0_S0_iif(
	.param .u64 .ptr .align 1 _Z18layer_norm_forwardPKfPfS0_S0_iif_param_0,
	.param .u64 .ptr .align 1 _Z18layer_norm_forwardPKfPfS0_S0_iif_param_1,
	.param .u64 .ptr .align 1 _Z18layer_norm_forwardPKfPfS0_S0_iif_param_2,
	.param .u64 .ptr .align 1 _Z18layer_norm_forwardPKfPfS0_S0_iif_param_3,
	.param .u32 _Z18layer_norm_forwardPKfPfS0_S0_iif_param_4,
	.param .u32 _Z18layer_norm_forwardPKfPfS0_S0_iif_param_5,
	.param .f32 _Z18layer_norm_forwardPKfPfS0_S0_iif_param_6
)
{
	.reg .pred 	%p<23>;
	.reg .b32 	%r<61>;
	.reg .b32 	%f<208>;
	.reg .b64 	%rd<65>;

	ld.param.u64 	%rd20, [_Z18layer_norm_forwardPKfPfS0_S0_iif_param_0];
	ld.param.u64 	%rd17, [_Z18layer_norm_forwardPKfPfS0_S0_iif_param_1];
	ld.param.u64 	%rd18, [_Z18layer_norm_forwardPKfPfS0_S0_iif_param_2];
	ld.param.u64 	%rd19, [_Z18layer_norm_forwardPKfPfS0_S0_iif_param_3];
	ld.param.u32 	%r40, [_Z18layer_norm_forwardPKfPfS0_S0_iif_param_4];
	ld.param.u32 	%r39, [_Z18layer_norm_forwardPKfPfS0_S0_iif_param_5];
	ld.param.f32 	%f31, [_Z18layer_norm_forwardPKfPfS0_S0_iif_param_6];
	cvta.to.global.u64 	%rd1, %rd20;
	mov.u32 	%r1, %ctaid.x;
	setp.ge.s32 	%p1, %r1, %r40;
	@%p1 bra 	$L__BB1_32;
	mov.u32 	%r60, %tid.x;
	setp.ne.s32 	%p2, %r60, 0;
	@%p2 bra 	$L__BB1_29;
	setp.lt.s32 	%p3, %r39, 1;
	mov.f32 	%f198, 0f00000000;
	@%p3 bra 	$L__BB1_15;
	mul.lo.s32 	%r3, %r39, %r1;
	and.b32  	%r4, %r39, 15;
	setp.lt.u32 	%p4, %r39, 16;
	mov.b32 	%r52, 0;
	mov.f32 	%f198, 0f00000000;
	@%p4 bra 	$L__BB1_6;
	and.b32  	%r52, %r39, 2147483632;
	neg.s32 	%r50, %r52;
	mul.wide.u32 	%rd21, %r3, 4;
	add.s64 	%rd22, %rd21, %rd1;
	add.s64 	%rd61, %rd22, 32;
	mov.f32 	%f198, 0f00000000;
$L__BB1_5:
	.pragma "nounroll";
	ld.global.f32 	%f36, [%rd61+-32];
	add.f32 	%f37, %f36, %f198;
	ld.global.f32 	%f38, [%rd61+-28];
	add.f32 	%f39, %f38, %f37;
	ld.global.f32 	%f40, [%rd61+-24];
	add.f32 	%f41, %f40, %f39;
	ld.global.f32 	%f42, [%rd61+-20];
	add.f32 	%f43, %f42, %f41;
	ld.global.f32 	%f44, [%rd61+-16];
	add.f32 	%f45, %f44, %f43;
	ld.global.f32 	%f46, [%rd61+-12];
	add.f32 	%f47, %f46, %f45;
	ld.global.f32 	%f48, [%rd61+-8];
	add.f32 	%f49, %f48, %f47;
	ld.global.f32 	%f50, [%rd61+-4];
	add.f32 	%f51, %f50, %f49;
	ld.global.f32 	%f52, [%rd61];
	add.f32 	%f53, %f52, %f51;
	ld.global.f32 	%f54, [%rd61+4];
	add.f32 	%f55, %f54, %f53;
	ld.global.f32 	%f56, [%rd61+8];
	add.f32 	%f57, %f56, %f55;
	ld.global.f32 	%f58, [%rd61+12];
	add.f32 	%f59, %f58, %f57;
	ld.global.f32 	%f60, [%rd61+16];
	add.f32 	%f61, %f60, %f59;
	ld.global.f32 	%f62, [%rd61+20];
	add.f32 	%f63, %f62, %f61;
	ld.global.f32 	%f64, [%rd61+24];
	add.f32 	%f65, %f64, %f63;
	ld.global.f32 	%f66, [%rd61+28];
	add.f32 	%f198, %f66, %f65;
	add.s32 	%r50, %r50, 16;
	add.s64 	%rd61, %rd61, 64;
	setp.ne.s32 	%p5, %r50, 0;
	@%p5 bra 	$L__BB1_5;
$L__BB1_6:
	setp.eq.s32 	%p6, %r4, 0;
	@%p6 bra 	$L__BB1_15;
	and.b32  	%r10, %r39, 7;
	setp.lt.u32 	%p7, %r4, 8;
	@%p7 bra 	$L__BB1_9;
	add.s32 	%r42, %r52, %r3;
	mul.wide.u32 	%rd23, %r42, 4;
	add.s64 	%rd24, %rd1, %rd23;
	ld.global.f32 	%f68, [%rd24];
	add.f32 	%f69, %f68, %f198;
	cvt.u64.u32 	%rd25, %r3;
	cvt.u64.u32 	%rd26, %r52;
	add.s64 	%rd27, %rd26, %rd25;
	shl.b64 	%rd28, %rd27, 2;
	add.s64 	%rd29, %rd1, %rd28;
	ld.global.f32 	%f70, [%rd29+4];
	add.f32 	%f71, %f70, %f69;
	ld.global.f32 	%f72, [%rd29+8];
	add.f32 	%f73, %f72, %f71;
	ld.global.f32 	%f74, [%rd29+12];
	add.f32 	%f75, %f74, %f73;
	ld.global.f32 	%f76, [%rd29+16];
	add.f32 	%f77, %f76, %f75;
	ld.global.f32 	%f78, [%rd29+20];
	add.f32 	%f79, %f78, %f77;
	ld.global.f32 	%f80, [%rd29+24];
	add.f32 	%f81, %f80, %f79;
	ld.global.f32 	%f82, [%rd29+28];
	add.f32 	%f198, %f82, %f81;
	add.s32 	%r52, %r52, 8;
$L__BB1_9:
	setp.eq.s32 	%p8, %r10, 0;
	@%p8 bra 	$L__BB1_15;
	and.b32  	%r13, %r39, 3;
	setp.lt.u32 	%p9, %r10, 4;
	@%p9 bra 	$L__BB1_12;
	add.s32 	%r43, %r52, %r3;
	mul.wide.u32 	%rd30, %r43, 4;
	add.s64 	%rd31, %rd1, %rd30;
	ld.global.f32 	%f84, [%rd31];
	add.f32 	%f85, %f84, %f198;
	cvt.u64.u32 	%rd32, %r3;
	cvt.u64.u32 	%rd33, %r52;
	add.s64 	%rd34, %rd33, %rd32;
	shl.b64 	%rd35, %rd34, 2;
	add.s64 	%rd36, %rd1, %rd35;
	ld.global.f32 	%f86, [%rd36+4];
	add.f32 	%f87, %f86, %f85;
	ld.global.f32 	%f88, [%rd36+8];
	add.f32 	%f89, %f88, %f87;
	ld.global.f32 	%f90, [%rd36+12];
	add.f32 	%f198, %f90, %f89;
	add.s32 	%r52, %r52, 4;
$L__BB1_12:
	setp.eq.s32 	%p10, %r13, 0;
	@%p10 bra 	$L__BB1_15;
	add.s32 	%r44, %r52, %r3;
	mul.wide.u32 	%rd37, %r44, 4;
	add.s64 	%rd62, %rd1, %rd37;
	neg.s32 	%r54, %r13;
$L__BB1_14:
	.pragma "nounroll";
	ld.global.f32 	%f91, [%rd62];
	add.f32 	%f198, %f91, %f198;
	add.s64 	%rd62, %rd62, 4;
	add.s32 	%r54, %r54, 1;
	setp.ne.s32 	%p11, %r54, 0;
	@%p11 bra 	$L__BB1_14;
$L__BB1_15:
	setp.lt.s32 	%p12, %r39, 1;
	cvt.rn.f32.s32 	%f14, %r39;
	div.rn.f32 	%f15, %f198, %f14;
	st.shared.f32 	[shared], %f15;
	mov.f32 	%f207, 0f00000000;
	@%p12 bra 	$L__BB1_28;
	mul.lo.s32 	%r19, %r39, %r1;
	and.b32  	%r20, %r39, 15;
	setp.lt.u32 	%p13, %r39, 16;
	mov.b32 	%r57, 0;
	mov.f32 	%f207, 0f00000000;
	@%p13 bra 	$L__BB1_19;
	and.b32  	%r57, %r39, 2147483632;
	neg.s32 	%r55, %r57;
	mul.wide.u32 	%rd38, %r19, 4;
	add.s64 	%rd39, %rd38, %rd1;
	add.s64 	%rd63, %rd39, 32;
	mov.f32 	%f207, 0f00000000;
$L__BB1_18:
	.pragma "nounroll";
	ld.global.f32 	%f96, [%rd63+-32];
	sub.f32 	%f97, %f96, %f15;
	fma.rn.f32 	%f98, %f97, %f97, %f207;
	ld.global.f32 	%f99, [%rd63+-28];
	sub.f32 	%f100, %f99, %f15;
	fma.rn.f32 	%f101, %f100, %f100, %f98;
	ld.global.f32 	%f102, [%rd63+-24];
	sub.f32 	%f103, %f102, %f15;
	fma.rn.f32 	%f104, %f103, %f103, %f101;
	ld.global.f32 	%f105, [%rd63+-20];
	sub.f32 	%f106, %f105, %f15;
	fma.rn.f32 	%f107, %f106, %f106, %f104;
	ld.global.f32 	%f108, [%rd63+-16];
	sub.f32 	%f109, %f108, %f15;
	fma.rn.f32 	%f110, %f109, %f109, %f107;
	ld.global.f32 	%f111, [%rd63+-12];
	sub.f32 	%f112, %f111, %f15;
	fma.rn.f32 	%f113, %f112, %f112, %f110;
	ld.global.f32 	%f114, [%rd63+-8];
	sub.f32 	%f115, %f114, %f15;
	fma.rn.f32 	%f116, %f115, %f115, %f113;
	ld.global.f32 	%f117, [%rd63+-4];
	sub.f32 	%f118, %f117, %f15;
	fma.rn.f32 	%f119, %f118, %f118, %f116;
	ld.global.f32 	%f120, [%rd63];
	sub.f32 	%f121, %f120, %f15;
	fma.rn.f32 	%f122, %f121, %f121, %f119;
	ld.global.f32 	%f123, [%rd63+4];
	sub.f32 	%f124, %f123, %f15;
	fma.rn.f32 	%f125, %f124, %f124, %f122;
	ld.global.f32 	%f126, [%rd63+8];
	sub.f32 	%f127, %f126, %f15;
	fma.rn.f32 	%f128, %f127, %f127, %f125;
	ld.global.f32 	%f129, [%rd63+12];
	sub.f32 	%f130, %f129, %f15;
	fma.rn.f32 	%f131, %f130, %f130, %f128;
	ld.global.f32 	%f132, [%rd63+16];
	sub.f32 	%f133, %f132, %f15;
	fma.rn.f32 	%f134, %f133, %f133, %f131;
	ld.global.f32 	%f135, [%rd63+20];
	sub.f32 	%f136, %f135, %f15;
	fma.rn.f32 	%f137, %f136, %f136, %f134;
	ld.global.f32 	%f138, [%rd63+24];
	sub.f32 	%f139, %f138, %f15;
	fma.rn.f32 	%f140, %f139, %f139, %f137;
	ld.global.f32 	%f141, [%rd63+28];
	sub.f32 	%f142, %f141, %f15;
	fma.rn.f32 	%f207, %f142, %f142, %f140;
	add.s32 	%r55, %r55, 16;
	add.s64 	%rd63, %rd63, 64;
	setp.ne.s32 	%p14, %r55, 0;
	@%p14 bra 	$L__BB1_18;
$L__BB1_19:
	setp.eq.s32 	%p15, %r20, 0;
	@%p15 bra 	$L__BB1_28;
	and.b32  	%r26, %r39, 7;
	setp.lt.u32 	%p16, %r20, 8;
	@%p16 bra 	$L__BB1_22;
	add.s32 	%r46, %r57, %r19;
	mul.wide.u32 	%rd40, %r46, 4;
	add.s64 	%rd41, %rd1, %rd40;
	ld.global.f32 	%f144, [%rd41];
	sub.f32 	%f145, %f144, %f15;
	fma.rn.f32 	%f146, %f145, %f145, %f207;
	cvt.u64.u32 	%rd42, %r19;
	cvt.u64.u32 	%rd43, %r57;
	add.s64 	%rd44, %rd43, %rd42;
	shl.b64 	%rd45, %rd44, 2;
	add.s64 	%rd46, %rd1, %rd45;
	ld.global.f32 	%f147, [%rd46+4];
	sub.f32 	%f148, %f147, %f15;
	fma.rn.f32 	%f149, %f148, %f148, %f146;
	ld.global.f32 	%f150, [%rd46+8];
	sub.f32 	%f151, %f150, %f15;
	fma.rn.f32 	%f152, %f151, %f151, %f149;
	ld.global.f32 	%f153, [%rd46+12];
	sub.f32 	%f154, %f153, %f15;
	fma.rn.f32 	%f155, %f154, %f154, %f152;
	ld.global.f32 	%f156, [%rd46+16];
	sub.f32 	%f157, %f156, %f15;
	fma.rn.f32 	%f158, %f157, %f157, %f155;
	ld.global.f32 	%f159, [%rd46+20];
	sub.f32 	%f160, %f159, %f15;
	fma.rn.f32 	%f161, %f160, %f160, %f158;
	ld.global.f32 	%f162, [%rd46+24];
	sub.f32 	%f163, %f162, %f15;
	fma.rn.f32 	%f164, %f163, %f163, %f161;
	ld.global.f32 	%f165, [%rd46+28];
	sub.f32 	%f166, %f165, %f15;
	fma.rn.f32 	%f207, %f166, %f166, %f164;
	add.s32 	%r57, %r57, 8;
$L__BB1_22:
	setp.eq.s32 	%p17, %r26, 0;
	@%p17 bra 	$L__BB1_28;
	and.b32  	%r29, %r39, 3;
	setp.lt.u32 	%p18, %r26, 4;
	@%p18 bra 	$L__BB1_25;
	add.s32 	%r47, %r57, %r19;
	mul.wide.u32 	%rd47, %r47, 4;
	add.s64 	%rd48, %rd1, %rd47;
	ld.global.f32 	%f168, [%rd48];
	sub.f32 	%f169, %f168, %f15;
	fma.rn.f32 	%f170, %f169, %f169, %f207;
	cvt.u64.u32 	%rd49, %r19;
	cvt.u64.u32 	%rd50, %r57;
	add.s64 	%rd51, %rd50, %rd49;
	shl.b64 	%rd52, %rd51, 2;
	add.s64 	%rd53, %rd1, %rd52;
	ld.global.f32 	%f171, [%rd53+4];
	sub.f32 	%f172, %f171, %f15;
	fma.rn.f32 	%f173, %f172, %f172, %f170;
	ld.global.f32 	%f174, [%rd53+8];
	sub.f32 	%f175, %f174, %f15;
	fma.rn.f32 	%f176, %f175, %f175, %f173;
	ld.global.f32 	%f177, [%rd53+12];
	sub.f32 	%f178, %f177, %f15;
	fma.rn.f32 	%f207, %f178, %f178, %f176;
	add.s32 	%r57, %r57, 4;
$L__BB1_25:
	setp.eq.s32 	%p19, %r29, 0;
	@%p19 bra 	$L__BB1_28;
	add.s32 	%r48, %r57, %r19;
	mul.wide.u32 	%rd54, %r48, 4;
	add.s64 	%rd64, %rd1, %rd54;
	neg.s32 	%r59, %r29;
$L__BB1_27:
	.pragma "nounroll";
	ld.global.f32 	%f179, [%rd64];
	sub.f32 	%f180, %f179, %f15;
	fma.rn.f32 	%f207, %f180, %f180, %f207;
	add.s64 	%rd64, %rd64, 4;
	add.s32 	%r59, %r59, 1;
	setp.ne.s32 	%p20, %r59, 0;
	@%p20 bra 	$L__BB1_27;
$L__BB1_28:
	div.rn.f32 	%f181, %f207, %f14;
	st.shared.f32 	[shared+4], %f181;
$L__BB1_29:
	bar.sync 	0;
	setp.ge.s32 	%p21, %r60, %r39;
	@%p21 bra 	$L__BB1_32;
	mul.lo.s32 	%r35, %r39, %r1;
	ld.shared.v2.f32 	{%f29, %f182}, [shared];
	add.f32 	%f183, %f31, %f182;
	sqrt.rn.f32 	%f30, %f183;
	mov.u32 	%r36, %ntid.x;
	cvta.to.global.u64 	%rd14, %rd18;
	cvta.to.global.u64 	%rd15, %rd19;
	cvta.to.global.u64 	%rd16, %rd17;
$L__BB1_31:
	add.s32 	%r49, %r60, %r35;
	mul.wide.s32 	%rd55, %r49, 4;
	add.s64 	%rd56, %rd1, %rd55;
	ld.global.f32 	%f184, [%rd56];
	sub.f32 	%f185, %f184, %f29;
	div.rn.f32 	%f186, %f185, %f30;
	mul.wide.s32 	%rd57, %r60, 4;
	add.s64 	%rd58, %rd14, %rd57;
	ld.global.f32 	%f187, [%rd58];
	add.s64 	%rd59, %rd15, %rd57;
	ld.global.f32 	%f188, [%rd59];
	fma.rn.f32 	%f189, %f187, %f186, %f188;
	add.s64 	%rd60, %rd16, %rd55;
	st.global.f32 	[%rd60], %f189;
	add.s32 	%r60, %r60, %r36;
	setp.lt.s32 	%p22, %r60, %r39;
	@%p22 bra 	$L__BB1_31;
$L__BB1_32:
	ret;

}
	// .globl	_Z21instance_norm_forwardPKfPfS0_S0_iiiif
.visible .entry _Z21instance_norm_forwardPKfPfS0_S0_iiiif(
	.param .u64 .ptr .align 1 _Z21instance_norm_forwardPKfPfS0_S0_iiiif_param_0,
	.param .u64 .ptr .align 1 _Z21instance_norm_forwardPKfPfS0_S0_iiiif_param_1,
	.param .u64 .ptr .align 1 _Z21instance_norm_forwardPKfPfS0_S0_iiiif_param_2,
	.param .u64 .ptr .align 1 _Z21instance_norm_forwardPKfPfS0_S0_iiiif_param_3,
	.param .u32 _Z21instance_norm_forwardPKfPfS0_S0_iiiif_param_4,
	.param .u32 _Z21instance_norm_forwardPKfPfS0_S0_iiiif_param_5,
	.param .u32 _Z21instance_norm_forwardPKfPfS0_S0_iiiif_param_6,
	.param .u32 _Z21instance_norm_forwardPKfPfS0_S0_iiiif_param_7,
	.param .f32 _Z21instance_norm_forwardPKfPfS0_S0_iiiif_param_8
)
{
	.reg .pred 	%p<22>;
	.reg .b32 	%r<83>;
	.reg .b32 	%f<206>;
	.reg .b64 	%rd<33>;

	ld.param.u64 	%rd10, [_Z21instance_norm_forwardPKfPfS0_S0_iiiif_param_0];
	ld.param.u64 	%rd7, [_Z21instance_norm_forwardPKfPfS0_S0_iiiif_param_1];
	ld.param.u64 	%rd8, [_Z21instance_norm_forwardPKfPfS0_S0_iiiif_param_2];
	ld.param.u64 	%rd9, [_Z21instance_norm_forwardPKfPfS0_S0_iiiif_param_3];
	ld.param.u32 	%r53, [_Z21instance_norm_forwardPKfPfS0_S0_iiiif_param_4];
	ld.param.u32 	%r52, [_Z21instance_norm_forwardPKfPfS0_S0_iiiif_param_5];
	ld.param.u32 	%r54, [_Z21instance_norm_forwardPKfPfS0_S0_iiiif_param_6];
	ld.param.u32 	%r55, [_Z21instance_norm_forwardPKfPfS0_S0_iiiif_param_7];
	ld.param.f32 	%f31, [_Z21instance_norm_forwardPKfPfS0_S0_iiiif_param_8];
	cvta.to.global.u64 	%rd1, %rd10;
	mul.lo.s32 	%r1, %r55, %r54;
	mov.u32 	%r2, %ctaid.x;
	mul.lo.s32 	%r56, %r52, %r53;
	setp.ge.s32 	%p1, %r2, %r56;
	@%p1 bra 	$L__BB2_30;
	div.s32 	%r3, %r2, %r52;
	mul.lo.s32 	%r57, %r3, %r52;
	sub.s32 	%r4, %r2, %r57;
	setp.lt.s32 	%p2, %r1, 1;
	mov.f32 	%f196, 0f00000000;
	@%p2 bra 	$L__BB2_14;
	mad.lo.s32 	%r59, %r3, %r52, %r4;
	mul.lo.s32 	%r5, %r59, %r1;
	and.b32  	%r6, %r1, 15;
	setp.lt.u32 	%p3, %r1, 16;
	mov.f32 	%f196, 0f00000000;
	mov.b32 	%r71, 0;
	@%p3 bra 	$L__BB2_5;
	and.b32  	%r71, %r1, 2147483632;
	neg.s32 	%r69, %r71;
	add.s64 	%rd2, %rd1, 32;
	mov.f32 	%f196, 0f00000000;
	mov.u32 	%r68, %r5;
$L__BB2_4:
	.pragma "nounroll";
	mul.wide.s32 	%rd11, %r68, 4;
	add.s64 	%rd12, %rd2, %rd11;
	ld.global.f32 	%f36, [%rd12+-32];
	add.f32 	%f37, %f196, %f36;
	ld.global.f32 	%f38, [%rd12+-28];
	add.f32 	%f39, %f37, %f38;
	ld.global.f32 	%f40, [%rd12+-24];
	add.f32 	%f41, %f39, %f40;
	ld.global.f32 	%f42, [%rd12+-20];
	add.f32 	%f43, %f41, %f42;
	ld.global.f32 	%f44, [%rd12+-16];
	add.f32 	%f45, %f43, %f44;
	ld.global.f32 	%f46, [%rd12+-12];
	add.f32 	%f47, %f45, %f46;
	ld.global.f32 	%f48, [%rd12+-8];
	add.f32 	%f49, %f47, %f48;
	ld.global.f32 	%f50, [%rd12+-4];
	add.f32 	%f51, %f49, %f50;
	ld.global.f32 	%f52, [%rd12];
	add.f32 	%f53, %f51, %f52;
	ld.global.f32 	%f54, [%rd12+4];
	add.f32 	%f55, %f53, %f54;
	ld.global.f32 	%f56, [%rd12+8];
	add.f32 	%f57, %f55, %f56;
	ld.global.f32 	%f58, [%rd12+12];
	add.f32 	%f59, %f57, %f58;
	ld.global.f32 	%f60, [%rd12+16];
	add.f32 	%f61, %f59, %f60;
	ld.global.f32 	%f62, [%rd12+20];
	add.f32 	%f63, %f61, %f62;
	ld.global.f32 	%f64, [%rd12+24];
	add.f32 	%f65, %f63, %f64;
	ld.global.f32 	%f66, [%rd12+28];
	add.f32 	%f196, %f65, %f66;
	add.s32 	%r69, %r69, 16;
	add.s32 	%r68, %r68, 16;
	setp.ne.s32 	%p4, %r69, 0;
	@%p4 bra 	$L__BB2_4;
$L__BB2_5:
	setp.eq.s32 	%p5, %r6, 0;
	@%p5 bra 	$L__BB2_14;
	and.b32  	%r14, %r1, 7;
	setp.lt.u32 	%p6, %r6, 8;
	@%p6 bra 	$L__BB2_8;
	add.s32 	%r60, %r71, %r5;
	mul.wide.s32 	%rd13, %r60, 4;
	add.s64 	%rd14, %rd1, %rd13;
	ld.global.f32 	%f68, [%rd14];
	add.f32 	%f69, %f196, %f68;
	ld.global.f32 	%f70, [%rd14+4];
	add.f32 	%f71, %f69, %f70;
	ld.global.f32 	%f72, [%rd14+8];
	add.f32 	%f73, %f71, %f72;
	ld.global.f32 	%f74, [%rd14+12];
	add.f32 	%f75, %f73, %f74;
	ld.global.f32 	%f76, [%rd14+16];
	add.f32 	%f77, %f75, %f76;
	ld.global.f32 	%f78, [%rd14+20];
	add.f32 	%f79, %f77, %f78;
	ld.global.f32 	%f80, [%rd14+24];
	add.f32 	%f81, %f79, %f80;
	ld.global.f32 	%f82, [%rd14+28];
	add.f32 	%f196, %f81, %f82;
	add.s32 	%r71, %r71, 8;
$L__BB2_8:
	setp.eq.s32 	%p7, %r14, 0;
	@%p7 bra 	$L__BB2_14;
	and.b32  	%r17, %r1, 3;
	setp.lt.u32 	%p8, %r14, 4;
	@%p8 bra 	$L__BB2_11;
	add.s32 	%r61, %r71, %r5;
	mul.wide.s32 	%rd15, %r61, 4;
	add.s64 	%rd16, %rd1, %rd15;
	ld.global.f32 	%f84, [%rd16];
	add.f32 	%f85, %f196, %f84;
	ld.global.f32 	%f86, [%rd16+4];
	add.f32 	%f87, %f85, %f86;
	ld.global.f32 	%f88, [%rd16+8];
	add.f32 	%f89, %f87, %f88;
	ld.global.f32 	%f90, [%rd16+12];
	add.f32 	%f196, %f89, %f90;
	add.s32 	%r71, %r71, 4;
$L__BB2_11:
	setp.eq.s32 	%p9, %r17, 0;
	@%p9 bra 	$L__BB2_14;
	add.s32 	%r74, %r71, %r5;
	neg.s32 	%r73, %r17;
$L__BB2_13:
	.pragma "nounroll";
	mul.wide.s32 	%rd17, %r74, 4;
	add.s64 	%rd18, %rd1, %rd17;
	ld.global.f32 	%f91, [%rd18];
	add.f32 	%f196, %f196, %f91;
	add.s32 	%r74, %r74, 1;
	add.s32 	%r73, %r73, 1;
	setp.ne.s32 	%p10, %r73, 0;
	@%p10 bra 	$L__BB2_13;
$L__BB2_14:
	setp.lt.s32 	%p11, %r1, 1;
	cvt.rn.f32.s32 	%f14, %r1;
	div.rn.f32 	%f15, %f196, %f14;
	mov.f32 	%f205, 0f00000000;
	@%p11 bra 	$L__BB2_27;
	mad.lo.s32 	%r63, %r3, %r52, %r4;
	mul.lo.s32 	%r26, %r63, %r1;
	and.b32  	%r27, %r1, 15;
	setp.lt.u32 	%p12, %r1, 16;
	mov.f32 	%f205, 0f00000000;
	mov.b32 	%r78, 0;
	@%p12 bra 	$L__BB2_18;
	and.b32  	%r78, %r1, 2147483632;
	neg.s32 	%r76, %r78;
	add.s64 	%rd3, %rd1, 32;
	mov.f32 	%f205, 0f00000000;
	mov.u32 	%r75, %r26;
$L__BB2_17:
	.pragma "nounroll";
	mul.wide.s32 	%rd19, %r75, 4;
	add.s64 	%rd20, %rd3, %rd19;
	ld.global.f32 	%f96, [%rd20+-32];
	sub.f32 	%f97, %f96, %f15;
	fma.rn.f32 	%f98, %f97, %f97, %f205;
	ld.global.f32 	%f99, [%rd20+-28];
	sub.f32 	%f100, %f99, %f15;
	fma.rn.f32 	%f101, %f100, %f100, %f98;
	ld.global.f32 	%f102, [%rd20+-24];
	sub.f32 	%f103, %f102, %f15;
	fma.rn.f32 	%f104, %f103, %f103, %f101;
	ld.global.f32 	%f105, [%rd20+-20];
	sub.f32 	%f106, %f105, %f15;
	fma.rn.f32 	%f107, %f106, %f106, %f104;
	ld.global.f32 	%f108, [%rd20+-16];
	sub.f32 	%f109, %f108, %f15;
	fma.rn.f32 	%f110, %f109, %f109, %f107;
	ld.global.f32 	%f111, [%rd20+-12];
	sub.f32 	%f112, %f111, %f15;
	fma.rn.f32 	%f113, %f112, %f112, %f110;
	ld.global.f32 	%f114, [%rd20+-8];
	sub.f32 	%f115, %f114, %f15;
	fma.rn.f32 	%f116, %f115, %f115, %f113;
	ld.global.f32 	%f117, [%rd20+-4];
	sub.f32 	%f118, %f117, %f15;
	fma.rn.f32 	%f119, %f118, %f118, %f116;
	ld.global.f32 	%f120, [%rd20];
	sub.f32 	%f121, %f120, %f15;
	fma.rn.f32 	%f122, %f121, %f121, %f119;
	ld.global.f32 	%f123, [%rd20+4];
	sub.f32 	%f124, %f123, %f15;
	fma.rn.f32 	%f125, %f124, %f124, %f122;
	ld.global.f32 	%f126, [%rd20+8];
	sub.f32 	%f127, %f126, %f15;
	fma.rn.f32 	%f128, %f127, %f127, %f125;
	ld.global.f32 	%f129, [%rd20+12];
	sub.f32 	%f130, %f129, %f15;
	fma.rn.f32 	%f131, %f130, %f130, %f128;
	ld.global.f32 	%f132, [%rd20+16];
	sub.f32 	%f133, %f132, %f15;
	fma.rn.f32 	%f134, %f133, %f133, %f131;
	ld.global.f32 	%f135, [%rd20+20];
	sub.f32 	%f136, %f135, %f15;
	fma.rn.f32 	%f137, %f136, %f136, %f134;
	ld.global.f32 	%f138, [%rd20+24];
	sub.f32 	%f139, %f138, %f15;
	fma.rn.f32 	%f140, %f139, %f139, %f137;
	ld.global.f32 	%f141, [%rd20+28];
	sub.f32 	%f142, %f141, %f15;
	fma.rn.f32 	%f205, %f142, %f142, %f140;
	add.s32 	%r76, %r76, 16;
	add.s32 	%r75, %r75, 16;
	setp.ne.s32 	%p13, %r76, 0;
	@%p13 bra 	$L__BB2_17;
$L__BB2_18:
	setp.eq.s32 	%p14, %r27, 0;
	@%p14 bra 	$L__BB2_27;
	and.b32  	%r35, %r1, 7;
	setp.lt.u32 	%p15, %r27, 8;
	@%p15 bra 	$L__BB2_21;
	add.s32 	%r64, %r78, %r26;
	mul.wide.s32 	%rd21, %r64, 4;
	add.s64 	%rd22, %rd1, %rd21;
	ld.global.f32 	%f144, [%rd22];
	sub.f32 	%f145, %f144, %f15;
	fma.rn.f32 	%f146, %f145, %f145, %f205;
	ld.global.f32 	%f147, [%rd22+4];
	sub.f32 	%f148, %f147, %f15;
	fma.rn.f32 	%f149, %f148, %f148, %f146;
	ld.global.f32 	%f150, [%rd22+8];
	sub.f32 	%f151, %f150, %f15;
	fma.rn.f32 	%f152, %f151, %f151, %f149;
	ld.global.f32 	%f153, [%rd22+12];
	sub.f32 	%f154, %f153, %f15;
	fma.rn.f32 	%f155, %f154, %f154, %f152;
	ld.global.f32 	%f156, [%rd22+16];
	sub.f32 	%f157, %f156, %f15;
	fma.rn.f32 	%f158, %f157, %f157, %f155;
	ld.global.f32 	%f159, [%rd22+20];
	sub.f32 	%f160, %f159, %f15;
	fma.rn.f32 	%f161, %f160, %f160, %f158;
	ld.global.f32 	%f162, [%rd22+24];
	sub.f32 	%f163, %f162, %f15;
	fma.rn.f32 	%f164, %f163, %f163, %f161;
	ld.global.f32 	%f165, [%rd22+28];
	sub.f32 	%f166, %f165, %f15;
	fma.rn.f32 	%f205, %f166, %f166, %f164;
	add.s32 	%r78, %r78, 8;
$L__BB2_21:
	setp.eq.s32 	%p16, %r35, 0;
	@%p16 bra 	$L__BB2_27;
	and.b32  	%r38, %r1, 3;
	setp.lt.u32 	%p17, %r35, 4;
	@%p17 bra 	$L__BB2_24;
	add.s32 	%r65, %r78, %r26;
	mul.wide.s32 	%rd23, %r65, 4;
	add.s64 	%rd24, %rd1, %rd23;
	ld.global.f32 	%f168, [%rd24];
	sub.f32 	%f169, %f168, %f15;
	fma.rn.f32 	%f170, %f169, %f169, %f205;
	ld.global.f32 	%f171, [%rd24+4];
	sub.f32 	%f172, %f171, %f15;
	fma.rn.f32 	%f173, %f172, %f172, %f170;
	ld.global.f32 	%f174, [%rd24+8];
	sub.f32 	%f175, %f174, %f15;
	fma.rn.f32 	%f176, %f175, %f175, %f173;
	ld.global.f32 	%f177, [%rd24+12];
	sub.f32 	%f178, %f177, %f15;
	fma.rn.f32 	%f205, %f178, %f178, %f176;
	add.s32 	%r78, %r78, 4;
$L__BB2_24:
	setp.eq.s32 	%p18, %r38, 0;
	@%p18 bra 	$L__BB2_27;
	add.s32 	%r81, %r78, %r26;
	neg.s32 	%r80, %r38;
$L__BB2_26:
	.pragma "nounroll";
	mul.wide.s32 	%rd25, %r81, 4;
	add.s64 	%rd26, %rd1, %rd25;
	ld.global.f32 	%f179, [%rd26];
	sub.f32 	%f180, %f179, %f15;
	fma.rn.f32 	%f205, %f180, %f180, %f205;
	add.s32 	%r81, %r81, 1;
	add.s32 	%r80, %r80, 1;
	setp.ne.s32 	%p19, %r80, 0;
	@%p19 bra 	$L__BB2_26;
$L__BB2_27:
	div.rn.f32 	%f29, %f205, %f14;
	mov.u32 	%r82, %tid.x;
	setp.ge.s32 	%p20, %r82, %r1;
	@%p20 bra 	$L__BB2_30;
	mad.lo.s32 	%r66, %r3, %r52, %r4;
	mul.lo.s32 	%r48, %r66, %r1;
	add.f32 	%f181, %f31, %f29;
	sqrt.rn.f32 	%f30, %f181;
	cvta.to.global.u64 	%rd27, %rd8;
	mul.wide.u32 	%rd28, %r4, 4;
	add.s64 	%rd4, %rd27, %rd28;
	cvta.to.global.u64 	%rd29, %rd9;
	add.s64 	%rd5, %rd29, %rd28;
	mov.u32 	%r49, %ntid.x;
	cvta.to.global.u64 	%rd6, %rd7;
$L__BB2_29:
	add.s32 	%r67, %r82, %r48;
	mul.wide.s32 	%rd30, %r67, 4;
	add.s64 	%rd31, %rd1, %rd30;
	ld.global.f32 	%f182, [%rd31];
	sub.f32 	%f183, %f182, %f15;
	div.rn.f32 	%f184, %f183, %f30;
	ld.global.f32 	%f185, [%rd4];
	ld.global.f32 	%f186, [%rd5];
	fma.rn.f32 	%f187, %f185, %f184, %f186;
	add.s64 	%rd32, %rd6, %rd30;
	st.global.f32 	[%rd32], %f187;
	add.s32 	%r82, %r82, %r49;
	setp.lt.s32 	%p21, %r82, %r1;
	@%p21 bra 	$L__BB2_29;
$L__BB2_30:
	ret;

}
	// .globl	_Z18group_norm_forwardPKfPfS0_S0_iiiiif
.visible .entry _Z18group_norm_forwardPKfPfS0_S0_iiiiif(
	.param .u64 .ptr .align 1 _Z18group_norm_forwardPKfPfS0_S0_iiiiif_param_0,
	.param .u64 .ptr .align 1 _Z18group_norm_forwardPKfPfS0_S0_iiiiif_param_1,
	.param .u64 .ptr .align 1 _Z18group_norm_forwardPKfPfS0_S0_iiiiif_param_2,
	.param .u64 .ptr .align 1 _Z18group_norm_forwardPKfPfS0_S0_iiiiif_param_3,
	.param .u32 _Z18group_norm_forwardPKfPfS0_S0_iiiiif_param_4,
	.param .u32 _Z18group_norm_forwardPKfPfS0_S0_iiiiif_param_5,
	.param .u32 _Z18group_norm_forwardPKfPfS0_S0_iiiiif_param_6,
	.param .u32 _Z18group_norm_forwardPKfPfS0_S0_iiiiif_param_7,
	.param .u32 _Z18group_norm_forwardPKfPfS0_S0_iiiiif_param_8,
	.param .f32 _Z18group_norm_forwardPKfPfS0_S0_iiiiif_param_9
)
{
	.reg .pred 	%p<30>;
	.reg .b32 	%r<92>;
	.reg .b32 	%f<221>;
	.reg .b64 	%rd<31>;

	ld.param.u64 	%rd12, [_Z18group_norm_forwardPKfPfS0_S0_iiiiif_param_0];
	ld.param.u64 	%rd9, [_Z18group_norm_forwardPKfPfS0_S0_iiiiif_param_1];
	ld.param.u64 	%rd10, [_Z18group_norm_forwardPKfPfS0_S0_iiiiif_param_2];
	ld.param.u64 	%rd11, [_Z18group_norm_forwardPKfPfS0_S0_iiiiif_param_3];
	ld.param.u32 	%r50, [_Z18group_norm_forwardPKfPfS0_S0_iiiiif_param_4];
	ld.param.u32 	%r49, [_Z18group_norm_forwardPKfPfS0_S0_iiiiif_param_5];
	ld.param.u32 	%r51, [_Z18group_norm_forwardPKfPfS0_S0_iiiiif_param_6];
	ld.param.u32 	%r52, [_Z18group_norm_forwardPKfPfS0_S0_iiiiif_param_7];
	ld.param.u32 	%r53, [_Z18group_norm_forwardPKfPfS0_S0_iiiiif_param_8];
	ld.param.f32 	%f38, [_Z18group_norm_forwardPKfPfS0_S0_iiiiif_param_9];
	cvta.to.global.u64 	%rd1, %rd12;
	mul.lo.s32 	%r1, %r52, %r51;
	div.s32 	%r2, %r49, %r53;
	mov.u32 	%r54, %ctaid.x;
	div.s32 	%r3, %r54, %r53;
	mul.lo.s32 	%r55, %r3, %r53;
	sub.s32 	%r4, %r54, %r55;
	setp.ge.s32 	%p1, %r3, %r50;
	mov.f32 	%f210, 0f00000000;
	@%p1 bra 	$L__BB3_40;
	setp.lt.s32 	%p2, %r2, 1;
	@%p2 bra 	$L__BB3_18;
	setp.lt.s32 	%p3, %r1, 1;
	@%p3 bra 	$L__BB3_18;
	and.b32  	%r5, %r1, 15;
	add.s32 	%r6, %r5, -1;
	and.b32  	%r7, %r1, 7;
	add.s32 	%r8, %r7, -1;
	and.b32  	%r9, %r1, 2147483632;
	and.b32  	%r10, %r1, 3;
	mul.lo.s32 	%r57, %r3, %r49;
	mad.lo.s32 	%r11, %r4, %r2, %r57;
	mov.f32 	%f210, 0f00000000;
	mov.b32 	%r79, 0;
$L__BB3_4:
	setp.lt.u32 	%p4, %r1, 16;
	add.s32 	%r59, %r11, %r79;
	mul.lo.s32 	%r13, %r1, %r59;
	mov.b32 	%r82, 0;
	@%p4 bra 	$L__BB3_7;
	mov.b32 	%r80, 0;
$L__BB3_6:
	.pragma "nounroll";
	add.s32 	%r61, %r80, %r13;
	mul.wide.s32 	%rd13, %r61, 4;
	add.s64 	%rd14, %rd1, %rd13;
	ld.global.f32 	%f43, [%rd14];
	add.f32 	%f44, %f210, %f43;
	ld.global.f32 	%f45, [%rd14+4];
	add.f32 	%f46, %f44, %f45;
	ld.global.f32 	%f47, [%rd14+8];
	add.f32 	%f48, %f46, %f47;
	ld.global.f32 	%f49, [%rd14+12];
	add.f32 	%f50, %f48, %f49;
	ld.global.f32 	%f51, [%rd14+16];
	add.f32 	%f52, %f50, %f51;
	ld.global.f32 	%f53, [%rd14+20];
	add.f32 	%f54, %f52, %f53;
	ld.global.f32 	%f55, [%rd14+24];
	add.f32 	%f56, %f54, %f55;
	ld.global.f32 	%f57, [%rd14+28];
	add.f32 	%f58, %f56, %f57;
	ld.global.f32 	%f59, [%rd14+32];
	add.f32 	%f60, %f58, %f59;
	ld.global.f32 	%f61, [%rd14+36];
	add.f32 	%f62, %f60, %f61;
	ld.global.f32 	%f63, [%rd14+40];
	add.f32 	%f64, %f62, %f63;
	ld.global.f32 	%f65, [%rd14+44];
	add.f32 	%f66, %f64, %f65;
	ld.global.f32 	%f67, [%rd14+48];
	add.f32 	%f68, %f66, %f67;
	ld.global.f32 	%f69, [%rd14+52];
	add.f32 	%f70, %f68, %f69;
	ld.global.f32 	%f71, [%rd14+56];
	add.f32 	%f72, %f70, %f71;
	ld.global.f32 	%f73, [%rd14+60];
	add.f32 	%f210, %f72, %f73;
	add.s32 	%r80, %r80, 16;
	setp.eq.s32 	%p5, %r80, %r9;
	mov.u32 	%r82, %r9;
	@%p5 bra 	$L__BB3_7;
	bra.uni 	$L__BB3_6;
$L__BB3_7:
	setp.eq.s32 	%p6, %r5, 0;
	@%p6 bra 	$L__BB3_17;
	setp.lt.u32 	%p7, %r6, 7;
	@%p7 bra 	$L__BB3_10;
	add.s32 	%r62, %r82, %r13;
	mul.wide.s32 	%rd15, %r62, 4;
	add.s64 	%rd16, %rd1, %rd15;
	ld.global.f32 	%f75, [%rd16];
	add.f32 	%f76, %f210, %f75;
	ld.global.f32 	%f77, [%rd16+4];
	add.f32 	%f78, %f76, %f77;
	ld.global.f32 	%f79, [%rd16+8];
	add.f32 	%f80, %f78, %f79;
	ld.global.f32 	%f81, [%rd16+12];
	add.f32 	%f82, %f80, %f81;
	ld.global.f32 	%f83, [%rd16+16];
	add.f32 	%f84, %f82, %f83;
	ld.global.f32 	%f85, [%rd16+20];
	add.f32 	%f86, %f84, %f85;
	ld.global.f32 	%f87, [%rd16+24];
	add.f32 	%f88, %f86, %f87;
	ld.global.f32 	%f89, [%rd16+28];
	add.f32 	%f210, %f88, %f89;
	add.s32 	%r82, %r82, 8;
$L__BB3_10:
	setp.eq.s32 	%p8, %r7, 0;
	@%p8 bra 	$L__BB3_17;
	setp.lt.u32 	%p9, %r8, 3;
	@%p9 bra 	$L__BB3_13;
	add.s32 	%r63, %r82, %r13;
	mul.wide.s32 	%rd17, %r63, 4;
	add.s64 	%rd18, %rd1, %rd17;
	ld.global.f32 	%f91, [%rd18];
	add.f32 	%f92, %f210, %f91;
	ld.global.f32 	%f93, [%rd18+4];
	add.f32 	%f94, %f92, %f93;
	ld.global.f32 	%f95, [%rd18+8];
	add.f32 	%f96, %f94, %f95;
	ld.global.f32 	%f97, [%rd18+12];
	add.f32 	%f210, %f96, %f97;
	add.s32 	%r82, %r82, 4;
$L__BB3_13:
	setp.eq.s32 	%p10, %r10, 0;
	@%p10 bra 	$L__BB3_17;
	setp.eq.s32 	%p11, %r10, 1;
	add.s32 	%r64, %r82, %r13;
	mul.wide.s32 	%rd19, %r64, 4;
	add.s64 	%rd2, %rd1, %rd19;
	ld.global.f32 	%f98, [%rd2];
	add.f32 	%f210, %f210, %f98;
	@%p11 bra 	$L__BB3_17;
	setp.eq.s32 	%p12, %r10, 2;
	ld.global.f32 	%f99, [%rd2+4];
	add.f32 	%f210, %f210, %f99;
	@%p12 bra 	$L__BB3_17;
	ld.global.f32 	%f100, [%rd2+8];
	add.f32 	%f210, %f210, %f100;
$L__BB3_17:
	add.s32 	%r79, %r79, 1;
	setp.ne.s32 	%p13, %r79, %r2;
	@%p13 bra 	$L__BB3_4;
$L__BB3_18:
	setp.lt.s32 	%p14, %r2, 1;
	mul.lo.s32 	%r65, %r2, %r1;
	cvt.rn.f32.s32 	%f17, %r65;
	div.rn.f32 	%f18, %f210, %f17;
	mov.f32 	%f219, 0f00000000;
	@%p14 bra 	$L__BB3_34;
	setp.lt.s32 	%p15, %r1, 1;
	@%p15 bra 	$L__BB3_34;
	and.b32  	%r22, %r1, 15;
	and.b32  	%r23, %r1, 7;
	and.b32  	%r24, %r1, 2147483632;
	and.b32  	%r25, %r1, 3;
	neg.s32 	%r26, %r24;
	mul.lo.s32 	%r67, %r3, %r49;
	mad.lo.s32 	%r27, %r4, %r2, %r67;
	mov.f32 	%f219, 0f00000000;
	mov.b32 	%r84, 0;
$L__BB3_21:
	setp.lt.u32 	%p16, %r1, 16;
	add.s32 	%r69, %r27, %r84;
	mul.lo.s32 	%r29, %r1, %r69;
	mov.b32 	%r88, 0;
	mov.u32 	%r85, %r29;
	mov.u32 	%r86, %r26;
	@%p16 bra 	$L__BB3_23;
$L__BB3_22:
	.pragma "nounroll";
	mul.wide.s32 	%rd20, %r85, 4;
	add.s64 	%rd21, %rd1, %rd20;
	ld.global.f32 	%f105, [%rd21];
	sub.f32 	%f106, %f105, %f18;
	fma.rn.f32 	%f107, %f106, %f106, %f219;
	ld.global.f32 	%f108, [%rd21+4];
	sub.f32 	%f109, %f108, %f18;
	fma.rn.f32 	%f110, %f109, %f109, %f107;
	ld.global.f32 	%f111, [%rd21+8];
	sub.f32 	%f112, %f111, %f18;
	fma.rn.f32 	%f113, %f112, %f112, %f110;
	ld.global.f32 	%f114, [%rd21+12];
	sub.f32 	%f115, %f114, %f18;
	fma.rn.f32 	%f116, %f115, %f115, %f113;
	ld.global.f32 	%f117, [%rd21+16];
	sub.f32 	%f118, %f117, %f18;
	fma.rn.f32 	%f119, %f118, %f118, %f116;
	ld.global.f32 	%f120, [%rd21+20];
	sub.f32 	%f121, %f120, %f18;
	fma.rn.f32 	%f122, %f121, %f121, %f119;
	ld.global.f32 	%f123, [%rd21+24];
	sub.f32 	%f124, %f123, %f18;
	fma.rn.f32 	%f125, %f124, %f124, %f122;
	ld.global.f32 	%f126, [%rd21+28];
	sub.f32 	%f127, %f126, %f18;
	fma.rn.f32 	%f128, %f127, %f127, %f125;
	ld.global.f32 	%f129, [%rd21+32];
	sub.f32 	%f130, %f129, %f18;
	fma.rn.f32 	%f131, %f130, %f130, %f128;
	ld.global.f32 	%f132, [%rd21+36];
	sub.f32 	%f133, %f132, %f18;
	fma.rn.f32 	%f134, %f133, %f133, %f131;
	ld.global.f32 	%f135, [%rd21+40];
	sub.f32 	%f136, %f135, %f18;
	fma.rn.f32 	%f137, %f136, %f136, %f134;
	ld.global.f32 	%f138, [%rd21+44];
	sub.f32 	%f139, %f138, %f18;
	fma.rn.f32 	%f140, %f139, %f139, %f137;
	ld.global.f32 	%f141, [%rd21+48];
	sub.f32 	%f142, %f141, %f18;
	fma.rn.f32 	%f143, %f142, %f142, %f140;
	ld.global.f32 	%f144, [%rd21+52];
	sub.f32 	%f145, %f144, %f18;
	fma.rn.f32 	%f146, %f145, %f145, %f143;
	ld.global.f32 	%f147, [%rd21+56];
	sub.f32 	%f148, %f147, %f18;
	fma.rn.f32 	%f149, %f148, %f148, %f146;
	ld.global.f32 	%f150, [%rd21+60];
	sub.f32 	%f151, %f150, %f18;
	fma.rn.f32 	%f219, %f151, %f151, %f149;
	add.s32 	%r86, %r86, 16;
	add.s32 	%r85, %r85, 16;
	setp.eq.s32 	%p17, %r86, 0;
	mov.u32 	%r88, %r24;
	@%p17 bra 	$L__BB3_23;
	bra.uni 	$L__BB3_22;
$L__BB3_23:
	setp.eq.s32 	%p18, %r22, 0;
	@%p18 bra 	$L__BB3_33;
	add.s32 	%r70, %r22, -1;
	setp.lt.u32 	%p19, %r70, 7;
	@%p19 bra 	$L__BB3_26;
	add.s32 	%r71, %r88, %r29;
	mul.wide.s32 	%rd22, %r71, 4;
	add.s64 	%rd23, %rd1, %rd22;
	ld.global.f32 	%f153, [%rd23];
	sub.f32 	%f154, %f153, %f18;
	fma.rn.f32 	%f155, %f154, %f154, %f219;
	ld.global.f32 	%f156, [%rd23+4];
	sub.f32 	%f157, %f156, %f18;
	fma.rn.f32 	%f158, %f157, %f157, %f155;
	ld.global.f32 	%f159, [%rd23+8];
	sub.f32 	%f160, %f159, %f18;
	fma.rn.f32 	%f161, %f160, %f160, %f158;
	ld.global.f32 	%f162, [%rd23+12];
	sub.f32 	%f163, %f162, %f18;
	fma.rn.f32 	%f164, %f163, %f163, %f161;
	ld.global.f32 	%f165, [%rd23+16];
	sub.f32 	%f166, %f165, %f18;
	fma.rn.f32 	%f167, %f166, %f166, %f164;
	ld.global.f32 	%f168, [%rd23+20];
	sub.f32 	%f169, %f168, %f18;
	fma.rn.f32 	%f170, %f169, %f169, %f167;
	ld.global.f32 	%f171, [%rd23+24];
	sub.f32 	%f172, %f171, %f18;
	fma.rn.f32 	%f173, %f172, %f172, %f170;
	ld.global.f32 	%f174, [%rd23+28];
	sub.f32 	%f175, %f174, %f18;
	fma.rn.f32 	%f219, %f175, %f175, %f173;
	add.s32 	%r88, %r88, 8;
$L__BB3_26:
	setp.eq.s32 	%p20, %r23, 0;
	@%p20 bra 	$L__BB3_33;
	add.s32 	%r72, %r23, -1;
	setp.lt.u32 	%p21, %r72, 3;
	@%p21 bra 	$L__BB3_29;
	add.s32 	%r73, %r88, %r29;
	mul.wide.s32 	%rd24, %r73, 4;
	add.s64 	%rd25, %rd1, %rd24;
	ld.global.f32 	%f177, [%rd25];
	sub.f32 	%f178, %f177, %f18;
	fma.rn.f32 	%f179, %f178, %f178, %f219;
	ld.global.f32 	%f180, [%rd25+4];
	sub.f32 	%f181, %f180, %f18;
	fma.rn.f32 	%f182, %f181, %f181, %f179;
	ld.global.f32 	%f183, [%rd25+8];
	sub.f32 	%f184, %f183, %f18;
	fma.rn.f32 	%f185, %f184, %f184, %f182;
	ld.global.f32 	%f186, [%rd25+12];
	sub.f32 	%f187, %f186, %f18;
	fma.rn.f32 	%f219, %f187, %f187, %f185;
	add.s32 	%r88, %r88, 4;
$L__BB3_29:
	setp.eq.s32 	%p22, %r25, 0;
	@%p22 bra 	$L__BB3_33;
	setp.eq.s32 	%p23, %r25, 1;
	add.s32 	%r74, %r88, %r29;
	mul.wide.s32 	%rd26, %r74, 4;
	add.s64 	%rd3, %rd1, %rd26;
	ld.global.f32 	%f188, [%rd3];
	sub.f32 	%f189, %f188, %f18;
	fma.rn.f32 	%f219, %f189, %f189, %f219;
	@%p23 bra 	$L__BB3_33;
	setp.eq.s32 	%p24, %r25, 2;
	ld.global.f32 	%f190, [%rd3+4];
	sub.f32 	%f191, %f190, %f18;
	fma.rn.f32 	%f219, %f191, %f191, %f219;
	@%p24 bra 	$L__BB3_33;
	ld.global.f32 	%f192, [%rd3+8];
	sub.f32 	%f193, %f192, %f18;
	fma.rn.f32 	%f219, %f193, %f193, %f219;
$L__BB3_33:
	add.s32 	%r84, %r84, 1;
	setp.ne.s32 	%p25, %r84, %r2;
	@%p25 bra 	$L__BB3_21;
$L__BB3_34:
	setp.lt.s32 	%p26, %r2, 1;
	div.rn.f32 	%f35, %f219, %f17;
	@%p26 bra 	$L__BB3_40;
	mul.lo.s32 	%r40, %r4, %r2;
	mov.u32 	%r41, %tid.x;
	mul.lo.s32 	%r42, %r3, %r49;
	add.f32 	%f36, %f38, %f35;
	mov.u32 	%r43, %ntid.x;
	cvta.to.global.u64 	%rd4, %rd10;
	cvta.to.global.u64 	%rd5, %rd11;
	cvta.to.global.u64 	%rd6, %rd9;
	mov.b32 	%r90, 0;
	sqrt.rn.f32 	%f37, %f36;
$L__BB3_36:
	setp.ge.s32 	%p27, %r41, %r1;
	@%p27 bra 	$L__BB3_39;
	add.s32 	%r76, %r90, %r40;
	add.s32 	%r77, %r76, %r42;
	mul.lo.s32 	%r45, %r1, %r77;
	mul.wide.u32 	%rd27, %r76, 4;
	add.s64 	%rd7, %rd4, %rd27;
	add.s64 	%rd8, %rd5, %rd27;
	mov.u32 	%r91, %r41;
$L__BB3_38:
	add.s32 	%r78, %r91, %r45;
	mul.wide.s32 	%rd28, %r78, 4;
	add.s64 	%rd29, %rd1, %rd28;
	ld.global.f32 	%f194, [%rd29];
	sub.f32 	%f195, %f194, %f18;
	div.rn.f32 	%f196, %f195, %f37;
	ld.global.f32 	%f197, [%rd7];
	ld.global.f32 	%f198, [%rd8];
	fma.rn.f32 	%f199, %f197, %f196, %f198;
	add.s64 	%rd30, %rd6, %rd28;
	st.global.f32 	[%rd30], %f199;
	add.s32 	%r91, %r91, %r43;
	setp.lt.s32 	%p28, %r91, %r1;
	@%p28 bra 	$L__BB3_38;
$L__BB3_39:
	add.s32 	%r90, %r90, 1;
	setp.ne.s32 	%p29, %r90, %r2;
	@%p29 bra 	$L__BB3_36;
$L__BB3_40:
	ret;

}


// ===== COMPILED SASS (sm_100) =====

	.target	sm_100

	.elftype	@"ET_EXEC"


//--------------------- .note.nv.tkinfo           --------------------------
	.section	.note.nv.tkinfo,"",@"SHT_NOTE"
	.sectionflags	@"SHF_NOTE_NV_TKINFO"
	.tkinfo
        /*0018*/ 	.word	0x00000002
        /*0030*/ 	.string	""
        /*0030*/ 	.string	"ptxas"
        /*0030*/ 	.string	"Cuda compilation tools, release 13.0, V13.0.88"
        /*0030*/ 	.string	"Build cuda_13.0.r13.0/compiler.36424714_0"
        /*0030*/ 	.string	"-arch sm_100 -m 64 "



//--------------------- .note.nv.cuinfo           --------------------------
	.section	.note.nv.cuinfo,"",@"SHT_NOTE"
	.sectionflags	@"SHF_NOTE_NV_CUINFO"
        /*0018*/ 	.short	0x0002
        /*001a*/ 	.short	0x0064
        /*001c*/ 	.short	0x0082
	.zero		2


//--------------------- .nv.info                  --------------------------
	.section	.nv.info,"",@"SHT_CUDA_INFO"
	.align	4


	//----- nvinfo : EIATTR_REGCOUNT
	.align		4
        /*0000*/ 	.byte	0x04, 0x2f
        /*0002*/ 	.short	(.L_1 - .L_0)
	.align		4
.L_0:
        /*0004*/ 	.word	index@(_Z18batch_norm_forwardPKfPfS0_S0_S0_S0_iiiifb)
        /*0008*/ 	.word	0x00000010


	//----- nvinfo : EIATTR_FRAME_SIZE
	.align		4
.L_1:
        /*000c*/ 	.byte	0x04, 0x11
        /*000e*/ 	.short	(.L_3 - .L_2)
	.align		4
.L_2:
        /*0010*/ 	.word	index@($__internal_7_$__cuda_sm3x_div_rn_noftz_f32_slowpath)
        /*0014*/ 	.word	0x00000000


	//----- nvinfo : EIATTR_FRAME_SIZE
	.align		4
.L_3:
        /*0018*/ 	.byte	0x04, 0x11
        /*001a*/ 	.short	(.L_5 - .L_4)
	.align		4
.L_4:
        /*001c*/ 	.word	index@($__internal_6_$__cuda_sm20_sqrt_rn_f32_slowpath)
        /*0020*/ 	.word	0x00000000


	//----- nvinfo : EIATTR_FRAME_SIZE
	.align		4
.L_5:
        /*0024*/ 	.byte	0x04, 0x11
        /*0026*/ 	.short	(.L_7 - .L_6)
	.align		4
.L_6:
        /*0028*/ 	.word	index@(_Z18batch_norm_forwardPKfPfS0_S0_S0_S0_iiiifb)
        /*002c*/ 	.word	0x00000000


	//----- nvinfo : EIATTR_REGCOUNT
	.align		4
.L_7:
        /*0030*/ 	.byte	0x04, 0x2f
        /*0032*/ 	.short	(.L_9 - .L_8)
	.align		4
.L_8:
        /*0034*/ 	.word	index@(_Z18layer_norm_forwardPKfPfS0_S0_iif)
        /*0038*/ 	.word	0x00000020


	//----- nvinfo : EIATTR_FRAME_SIZE
	.align		4
.L_9:
        /*003c*/ 	.byte	0x04, 0x11
        /*003e*/ 	.short	(.L_11 - .L_10)
	.align		4
.L_10:
        /*0040*/ 	.word	index@($__internal_5_$__cuda_sm3x_div_rn_noftz_f32_slowpath)
        /*0044*/ 	.word	0x00000000


	//----- nvinfo : EIATTR_FRAME_SIZE
	.align		4
.L_11:
        /*0048*/ 	.byte	0x04, 0x11
        /*004a*/ 	.short	(.L_13 - .L_12)
	.align		4
.L_12:
        /*004c*/ 	.word	index@($__internal_4_$__cuda_sm20_sqrt_rn_f32_slowpath)
        /*0050*/ 	.word	0x00000000


	//----- nvinfo : EIATTR_FRAME_SIZE
	.align		4
.L_13:
        /*0054*/ 	.byte	0x04, 0x11
        /*0056*/ 	.short	(.L_15 - .L_14)
	.align		4
.L_14:
        /*0058*/ 	.word	index@(_Z18layer_norm_forwardPKfPfS0_S0_iif)
        /*005c*/ 	.word	0x00000000


	//----- nvinfo : EIATTR_REGCOUNT
	.align		4
.L_15:
        /*0060*/ 	.byte	0x04, 0x2f
        /*0062*/ 	.short	(.L_17 - .L_16)
	.align		4
.L_16:
        /*0064*/ 	.word	index@(_Z21instance_norm_forwardPKfPfS0_S0_iiiif)
        /*0068*/ 	.word	0x00000020


	//----- nvinfo : EIATTR_FRAME_SIZE
	.align		4
.L_17:
        /*006c*/ 	.byte	0x04, 0x11
        /*006e*/ 	.short	(.L_19 - .L_18)
	.align		4
.L_18:
        /*0070*/ 	.word	index@($__internal_3_$__cuda_sm3x_div_rn_noftz_f32_slowpath)
        /*0074*/ 	.word	0x00000000


	//----- nvinfo : EIATTR_FRAME_SIZE
	.align		4
.L_19:
        /*0078*/ 	.byte	0x04, 0x11
        /*007a*/ 	.short	(.L_21 - .L_20)
	.align		4
.L_20:
        /*007c*/ 	.word	index@($__internal_2_$__cuda_sm20_sqrt_rn_f32_slowpath)
        /*0080*/ 	.word	0x00000000


	//----- nvinfo : EIATTR_FRAME_SIZE
	.align		4
.L_21:
        /*0084*/ 	.byte	0x04, 0x11
        /*0086*/ 	.short	(.L_23 - .L_22)
	.align		4
.L_22:
        /*0088*/ 	.word	index@(_Z21instance_norm_forwardPKfPfS0_S0_iiiif)
        /*008c*/ 	.word	0x00000000


	//----- nvinfo : EIATTR_REGCOUNT
	.align		4
.L_23:
        /*0090*/ 	.byte	0x04, 0x2f
        /*0092*/ 	.short	(.L_25 - .L_24)
	.align		4
.L_24:
        /*0094*/ 	.word	index@(_Z18group_norm_forwardPKfPfS0_S0_iiiiif)
        /*0098*/ 	.word	0x0000001f


	//----- nvinfo : EIATTR_FRAME_SIZE
	.align		4
.L_25:
        /*009c*/ 	.byte	0x04, 0x11
        /*009e*/ 	.short	(.L_27 - .L_26)
	.align		4
.L_26:
        /*00a0*/ 	.word	index@($__internal_1_$__cuda_sm3x_div_rn_noftz_f32_slowpath)
        /*00a4*/ 	.word	0x00000000


	//----- nvinfo : EIATTR_FRAME_SIZE
	.align		4
.L_27:
        /*00a8*/ 	.byte	0x04, 0x11
        /*00aa*/ 	.short	(.L_29 - .L_28)
	.align		4
.L_28:
        /*00ac*/ 	.word	index@($__internal_0_$__cuda_sm20_sqrt_rn_f32_slowpath)
        /*00b0*/ 	.word	0x00000000


	//----- nvinfo : EIATTR_FRAME_SIZE
	.align		4
.L_29:
        /*00b4*/ 	.byte	0x04, 0x11
        /*00b6*/ 	.short	(.L_31 - .L_30)
	.align		4
.L_30:
        /*00b8*/ 	.word	index@(_Z18group_norm_forwardPKfPfS0_S0_iiiiif)
        /*00bc*/ 	.word	0x00000000


	//----- nvinfo : EIATTR_MIN_STACK_SIZE
	.align		4
.L_31:
        /*00c0*/ 	.byte	0x04, 0x12
        /*00c2*/ 	.short	(.L_33 - .L_32)
	.align		4
.L_32:
        /*00c4*/ 	.word	index@(_Z18group_norm_forwardPKfPfS0_S0_iiiiif)
        /*00c8*/ 	.word	0x00000000


	//----- nvinfo : EIATTR_MIN_STACK_SIZE
	.align		4
.L_33:
        /*00cc*/ 	.byte	0x04, 0x12
        /*00ce*/ 	.short	(.L_35 - .L_34)
	.align		4
.L_34:
        /*00d0*/ 	.word	index@(_Z21instance_norm_forwardPKfPfS0_S0_iiiif)
        /*00d4*/ 	.word	0x00000000


	//----- nvinfo : EIATTR_MIN_STACK_SIZE
	.align		4
.L_35:
        /*00d8*/ 	.byte	0x04, 0x12
        /*00da*/ 	.short	(.L_37 - .L_36)
	.align		4
.L_36:
        /*00dc*/ 	.word	index@(_Z18layer_norm_forwardPKfPfS0_S0_iif)
        /*00e0*/ 	.word	0x00000000


	//----- nvinfo : EIATTR_MIN_STACK_SIZE
	.align		4
.L_37:
        /*00e4*/ 	.byte	0x04, 0x12
        /*00e6*/ 	.short	(.L_39 - .L_38)
	.align		4
.L_38:
        /*00e8*/ 	.word	index@(_Z18batch_norm_forwardPKfPfS0_S0_S0_S0_iiiifb)
        /*00ec*/ 	.word	0x00000000
.L_39:


//--------------------- .nv.compat                --------------------------
	.section	.nv.compat,"",@"SHT_CUDA_COMPAT_INFO"
	.align	4
        /*0000*/ 	.byte	0x02, 0x09, 0x00, 0x00, 0x02, 0x02, 0x01, 0x00, 0x02, 0x05, 0x05, 0x00, 0x03, 0x07, 0x01, 0x01
        /*0010*/ 	.byte	0x02, 0x03, 0x00, 0x00, 0x02, 0x06, 0x01, 0x00, 0x04, 0x0b, 0x08, 0x00, 0x01, 0x00, 0x00, 0x00
        /*0020*/ 	.byte	0x00, 0x00, 0x00, 0x00


//--------------------- .nv.info._Z18group_norm_forwardPKfPfS0_S0_iiiiif --------------------------
	.section	.nv.info._Z18group_norm_forwardPKfPfS0_S0_iiiiif,"",@"SHT_CUDA_INFO"
	.sectionflags	@""
	.align	4


	//----- nvinfo : EIATTR_CUDA_API_VERSION
	.align		4
        /*0000*/ 	.byte	0x04, 0x37
        /*0002*/ 	.short	(.L_41 - .L_40)
.L_40:
        /*0004*/ 	.word	0x00000082


	//----- nvinfo : EIATTR_KPARAM_INFO
	.align		4
.L_41:
        /*0008*/ 	.byte	0x04, 0x17
        /*000a*/ 	.short	(.L_43 - .L_42)
.L_42:
        /*000c*/ 	.word	0x00000000
        /*0010*/ 	.short	0x0009
        /*0012*/ 	.short	0x0034
        /*0014*/ 	.byte	0x00, 0xf0, 0x11, 0x00


	//----- nvinfo : EIATTR_KPARAM_INFO
	.align		4
.L_43:
        /*0018*/ 	.byte	0x04, 0x17
        /*001a*/ 	.short	(.L_45 - .L_44)
.L_44:
        /*001c*/ 	.word	0x00000000
        /*0020*/ 	.short	0x0008
        /*0022*/ 	.short	0x0030
        /*0024*/ 	.byte	0x00, 0xf0, 0x11, 0x00


	//----- nvinfo : EIATTR_KPARAM_INFO
	.align		4
.L_45:
        /*0028*/ 	.byte	0x04, 0x17
        /*002a*/ 	.short	(.L_47 - .L_46)
.L_46:
        /*002c*/ 	.word	0x00000000
        /*0030*/ 	.short	0x0007
        /*0032*/ 	.short	0x002c
        /*0034*/ 	.byte	0x00, 0xf0, 0x11, 0x00


	//----- nvinfo : EIATTR_KPARAM_INFO
	.align		4
.L_47:
        /*0038*/ 	.byte	0x04, 0x17
        /*003a*/ 	.short	(.L_49 - .L_48)
.L_48:
        /*003c*/ 	.word	0x00000000
        /*0040*/ 	.short	0x0006
        /*0042*/ 	.short	0x0028
        /*0044*/ 	.byte	0x00, 0xf0, 0x11, 0x00


	//----- nvinfo : EIATTR_KPARAM_INFO
	.align		4
.L_49:
        /*0048*/ 	.byte	0x04, 0x17
        /*004a*/ 	.short	(.L_51 - .L_50)
.L_50:
        /*004c*/ 	.word	0x00000000
        /*0050*/ 	.short	0x0005
        /*0052*/ 	.short	0x0024
        /*0054*/ 	.byte	0x00, 0xf0, 0x11, 0x00


	//----- nvinfo : EIATTR_KPARAM_INFO
	.align		4
.L_51:
        /*0058*/ 	.byte	0x04, 0x17
        /*005a*/ 	.short	(.L_53 - .L_52)
.L_52:
        /*005c*/ 	.word	0x00000000
        /*0060*/ 	.short	0x0004
        /*0062*/ 	.short	0x0020
        /*0064*/ 	.byte	0x00, 0xf0, 0x11, 0x00


	//----- nvinfo : EIATTR_KPARAM_INFO
	.align		4
.L_53:
        /*0068*/ 	.byte	0x04, 0x17
        /*006a*/ 	.short	(.L_55 - .L_54)
.L_54:
        /*006c*/ 	.word	0x00000000
        /*0070*/ 	.short	0x0003
        /*0072*/ 	.short	0x0018
        /*0074*/ 	.byte	0x00, 0xf5, 0x21, 0x00


	//----- nvinfo : EIATTR_KPARAM_INFO
	.align		4
.L_55:
        /*0078*/ 	.byte	0x04, 0x17
        /*007a*/ 	.short	(.L_57 - .L_56)
.L_56:
        /*007c*/ 	.word	0x00000000
        /*0080*/ 	.short	0x0002
        /*0082*/ 	.short	0x0010
        /*0084*/ 	.byte	0x00, 0xf5, 0x21, 0x00


	//----- nvinfo : EIATTR_KPARAM_INFO
	.align		4
.L_57:
        /*0088*/ 	.byte	0x04, 0x17
        /*008a*/ 	.short	(.L_59 - .L_58)
.L_58:
        /*008c*/ 	.word	0x00000000
        /*0090*/ 	.short	0x0001
        /*0092*/ 	.short	0x0008
        /*0094*/ 	.byte	0x00, 0xf5, 0x21, 0x00


	//----- nvinfo : EIATTR_KPARAM_INFO
	.align		4
.L_59:
        /*0098*/ 	.byte	0x04, 0x17
        /*009a*/ 	.short	(.L_61 - .L_60)
.L_60:
        /*009c*/ 	.word	0x00000000
        /*00a0*/ 	.short	0x0000
        /*00a2*/ 	.short	0x0000
        /*00a4*/ 	.byte	0x00, 0xf5, 0x21, 0x00


	//----- nvinfo : EIATTR_SPARSE_MMA_MASK
	.align		4
.L_61:
        /*00a8*/ 	.byte	0x03, 0x50
        /*00aa*/ 	.short	0x0000


	//----- nvinfo : EIATTR_MAXREG_COUNT
	.align		4
        /*00ac*/ 	.byte	0x03, 0x1b
        /*00ae*/ 	.short	0x00ff


	//----- nvinfo : EIATTR_MERCURY_ISA_VERSION
	.align		4
        /*00b0*/ 	.byte	0x03, 0x5f
        /*00b2*/ 	.short	0x0101


	//----- nvinfo : EIATTR_VRC_CTA_INIT_COUNT
	.align		4
        /*00b4*/ 	.byte	0x02, 0x4a
	.zero		1
	.zero		1


	//----- nvinfo : EIATTR_EXIT_INSTR_OFFSETS
	.align		4
        /*00b8*/ 	.byte	0x04, 0x1c
        /*00ba*/ 	.short	(.L_63 - .L_62)


	//   ....[0]....
.L_62:
        /*00bc*/ 	.word	0x00000250


	//   ....[1]....
        /*00c0*/ 	.word	0x000015a0


	//   ....[2]....
        /*00c4*/ 	.word	0x000019a0


	//----- nvinfo : EIATTR_CRS_STACK_SIZE
	.align		4
.L_63:
        /*00c8*/ 	.byte	0x04, 0x1e
        /*00ca*/ 	.short	(.L_65 - .L_64)
.L_64:
        /*00cc*/ 	.word	0x00000000


	//----- nvinfo : EIATTR_CBANK_PARAM_SIZE
	.align		4
.L_65:
        /*00d0*/ 	.byte	0x03, 0x19
        /*00d2*/ 	.short	0x0038


	//----- nvinfo : EIATTR_PARAM_CBANK
	.align		4
        /*00d4*/ 	.byte	0x04, 0x0a
        /*00d6*/ 	.short	(.L_67 - .L_66)
	.align		4
.L_66:
        /*00d8*/ 	.word	index@(.nv.constant0._Z18group_norm_forwardPKfPfS0_S0_iiiiif)
        /*00dc*/ 	.short	0x0380
        /*00de*/ 	.short	0x0038


	//----- nvinfo : EIATTR_SW_WAR
	.align		4
.L_67:
        /*00e0*/ 	.byte	0x04, 0x36
        /*00e2*/ 	.short	(.L_69 - .L_68)
.L_68:
        /*00e4*/ 	.word	0x00000008
.L_69:


//--------------------- .nv.info._Z21instance_norm_forwardPKfPfS0_S0_iiiif --------------------------
	.section	.nv.info._Z21instance_norm_forwardPKfPfS0_S0_iiiif,"",@"SHT_CUDA_INFO"
	.sectionflags	@""
	.align	4


	//----- nvinfo : EIATTR_CUDA_API_VERSION
	.align		4
        /*0000*/ 	.byte	0x04, 0x37
        /*0002*/ 	.short	(.L_71 - .L_70)
.L_70:
        /*0004*/ 	.word	0x00000082


	//----- nvinfo : EIATTR_KPARAM_INFO
	.align		4
.L_71:
        /*0008*/ 	.byte	0x04, 0x17
        /*000a*/ 	.short	(.L_73 - .L_72)
.L_72:
        /*000c*/ 	.word	0x00000000
        /*0010*/ 	.short	0x0008
        /*0012*/ 	.short	0x0030
        /*0014*/ 	.byte	0x00, 0xf0, 0x11, 0x00


	//----- nvinfo : EIATTR_KPARAM_INFO
	.align		4
.L_73:
        /*0018*/ 	.byte	0x04, 0x17
        /*001a*/ 	.short	(.L_75 - .L_74)
.L_74:
        /*001c*/ 	.word	0x00000000
        /*0020*/ 	.short	0x0007
        /*0022*/ 	.short	0x002c
        /*0024*/ 	.byte	0x00, 0xf0, 0x11, 0x00


	//----- nvinfo : EIATTR_KPARAM_INFO
	.align		4
.L_75:
        /*0028*/ 	.byte	0x04, 0x17
        /*002a*/ 	.short	(.L_77 - .L_76)
.L_76:
        /*002c*/ 	.word	0x00000000
        /*0030*/ 	.short	0x0006
        /*0032*/ 	.short	0x0028
        /*0034*/ 	.byte	0x00, 0xf0, 0x11, 0x00


	//----- nvinfo : EIATTR_KPARAM_INFO
	.align		4
.L_77:
        /*0038*/ 	.byte	0x04, 0x17
        /*003a*/ 	.short	(.L_79 - .L_78)
.L_78:
        /*003c*/ 	.word	0x00000000
        /*0040*/ 	.short	0x0005
        /*0042*/ 	.short	0x0024
        /*0044*/ 	.byte	0x00, 0xf0, 0x11, 0x00


	//----- nvinfo : EIATTR_KPARAM_INFO
	.align		4
.L_79:
        /*0048*/ 	.byte	0x04, 0x17
        /*004a*/ 	.short	(.L_81 - .L_80)
.L_80:
        /*004c*/ 	.word	0x00000000
        /*0050*/ 	.short	0x0004
        /*0052*/ 	.short	0x0020
        /*0054*/ 	.byte	0x00, 0xf0, 0x11, 0x00


	//----- nvinfo : EIATTR_KPARAM_INFO
	.align		4
.L_81:
        /*0058*/ 	.byte	0x04, 0x17
        /*005a*/ 	.short	(.L_83 - .L_82)
.L_82:
        /*005c*/ 	.word	0x00000000
        /*0060*/ 	.short	0x0003
        /*0062*/ 	.short	0x0018
        /*0064*/ 	.byte	0x00, 0xf5, 0x21, 0x00


	//----- nvinfo : EIATTR_KPARAM_INFO
	.align		4
.L_83:
        /*0068*/ 	.byte	0x04, 0x17
        /*006a*/ 	.short	(.L_85 - .L_84)
.L_84:
        /*006c*/ 	.word	0x00000000
        /*0070*/ 	.short	0x0002
        /*0072*/ 	.short	0x0010
        /*0074*/ 	.byte	0x00, 0xf5, 0x21, 0x00


	//----- nvinfo : EIATTR_KPARAM_INFO
	.align		4
.L_85:
        /*0078*/ 	.byte	0x04, 0x17
        /*007a*/ 	.short	(.L_87 - .L_86)
.L_86:
        /*007c*/ 	.word	0x00000000
        /*0080*/ 	.short	0x0001
        /*0082*/ 	.short	0x0008
        /*0084*/ 	.byte	0x00, 0xf5, 0x21, 0x00


	//----- nvinfo : EIATTR_KPARAM_INFO
	.align		4
.L_87:
        /*0088*/ 	.byte	0x04, 0x17
        /*008a*/ 	.short	(.L_89 - .L_88)
.L_88:
        /*008c*/ 	.word	0x00000000
        /*0090*/ 	.short	0x0000
        /*0092*/ 	.short	0x0000
        /*0094*/ 	.byte	0x00, 0xf5, 0x21, 0x00


	//----- nvinfo : EIATTR_SPARSE_MMA_MASK
	.align		4
.L_89:
        /*0098*/ 	.byte	0x03, 0x50
        /*009a*/ 	.short	0x0000


	//----- nvinfo : EIATTR_MAXREG_COUNT
	.align		4
        /*009c*/ 	.byte	0x03, 0x1b
        /*009e*/ 	.short	0x00ff


	//----- nvinfo : EIATTR_MERCURY_ISA_VERSION
	.align		4
        /*00a0*/ 	.byte	0x03, 0x5f
        /*00a2*/ 	.short	0x0101


	//----- nvinfo : EIATTR_VRC_CTA_INIT_COUNT
	.align		4
        /*00a4*/ 	.byte	0x02, 0x4a
	.zero		1
	.zero		1


	//----- nvinfo : EIATTR_EXIT_INSTR_OFFSETS
	.align		4
        /*00a8*/ 	.byte	0x04, 0x1c
        /*00aa*/ 	.short	(.L_91 - .L_90)


	//   ....[0]....
.L_90:
        /*00ac*/ 	.word	0x00000050


	//   ....[1]....
        /*00b0*/ 	.word	0x00001370


	//   ....[2]....
        /*00b4*/ 	.word	0x000016c0


	//----- nvinfo : EIATTR_CRS_STACK_SIZE
	.align		4
.L_91:
        /*00b8*/ 	.byte	0x04, 0x1e
        /*00ba*/ 	.short	(.L_93 - .L_92)
.L_92:
        /*00bc*/ 	.word	0x00000000


	//----- nvinfo : EIATTR_CBANK_PARAM_SIZE
	.align		4
.L_93:
        /*00c0*/ 	.byte	0x03, 0x19
        /*00c2*/ 	.short	0x0034


	//----- nvinfo : EIATTR_PARAM_CBANK
	.align		4
        /*00c4*/ 	.byte	0x04, 0x0a
        /*00c6*/ 	.short	(.L_95 - .L_94)
	.align		4
.L_94:
        /*00c8*/ 	.word	index@(.nv.constant0._Z21instance_norm_forwardPKfPfS0_S0_iiiif)
        /*00cc*/ 	.short	0x0380
        /*00ce*/ 	.short	0x0034


	//----- nvinfo : EIATTR_SW_WAR
	.align		4
.L_95:
        /*00d0*/ 	.byte	0x04, 0x36
        /*00d2*/ 	.short	(.L_97 - .L_96)
.L_96:
        /*00d4*/ 	.word	0x00000008
.L_97:


//--------------------- .nv.info._Z18layer_norm_forwardPKfPfS0_S0_iif --------------------------
	.section	.nv.info._Z18layer_norm_forwardPKfPfS0_S0_iif,"",@"SHT_CUDA_INFO"
	.sectionflags	@""
	.align	4


	//----- nvinfo : EIATTR_CUDA_API_VERSION
	.align		4
        /*0000*/ 	.byte	0x04, 0x37
        /*0002*/ 	.short	(.L_99 - .L_98)
.L_98:
        /*0004*/ 	.word	0x00000082


	//----- nvinfo : EIATTR_KPARAM_INFO
	.align		4
.L_99:
        /*0008*/ 	.byte	0x04, 0x17
        /*000a*/ 	.short	(.L_101 - .L_100)
.L_100:
        /*000c*/ 	.word	0x00000000
        /*0010*/ 	.short	0x0006
        /*0012*/ 	.short	0x0028
        /*0014*/ 	.byte	0x00, 0xf0, 0x11, 0x00


	//----- nvinfo : EIATTR_KPARAM_INFO
	.align		4
.L_101:
        /*0018*/ 	.byte	0x04, 0x17
        /*001a*/ 	.short	(.L_103 - .L_102)
.L_102:
        /*001c*/ 	.word	0x00000000
        /*0020*/ 	.short	0x0005
        /*0022*/ 	.short	0x0024
        /*0024*/ 	.byte	0x00, 0xf0, 0x11, 0x00


	//----- nvinfo : EIATTR_KPARAM_INFO
	.align		4
.L_103:
        /*0028*/ 	.byte	0x04, 0x17
        /*002a*/ 	.short	(.L_105 - .L_104)
.L_104:
        /*002c*/ 	.word	0x00000000
        /*0030*/ 	.short	0x0004
        /*0032*/ 	.short	0x0020
        /*0034*/ 	.byte	0x00, 0xf0, 0x11, 0x00


	//----- nvinfo : EIATTR_KPARAM_INFO
	.align		4
.L_105:
        /*0038*/ 	.byte	0x04, 0x17
        /*003a*/ 	.short	(.L_107 - .L_106)
.L_106:
        /*003c*/ 	.word	0x00000000
        /*0040*/ 	.short	0x0003
        /*0042*/ 	.short	0x0018
        /*0044*/ 	.byte	0x00, 0xf5, 0x21, 0x00


	//----- nvinfo : EIATTR_KPARAM_INFO
	.align		4
.L_107:
        /*0048*/ 	.byte	0x04, 0x17
        /*004a*/ 	.short	(.L_109 - .L_108)
.L_108:
        /*004c*/ 	.word	0x00000000
        /*0050*/ 	.short	0x0002
        /*0052*/ 	.short	0x0010
        /*0054*/ 	.byte	0x00, 0xf5, 0x21, 0x00


	//----- nvinfo : EIATTR_KPARAM_INFO
	.align		4
.L_109:
        /*0058*/ 	.byte	0x04, 0x17
        /*005a*/ 	.short	(.L_111 - .L_110)
.L_110:
        /*005c*/ 	.word	0x00000000
        /*0060*/ 	.short	0x0001
        /*0062*/ 	.short	0x0008
        /*0064*/ 	.byte	0x00, 0xf5, 0x21, 0x00


	//----- nvinfo : EIATTR_KPARAM_INFO
	.align		4
.L_111:
        /*0068*/ 	.byte	0x04, 0x17
        /*006a*/ 	.short	(.L_113 - .L_112)
.L_112:
        /*006c*/ 	.word	0x00000000
        /*0070*/ 	.short	0x0000
        /*0072*/ 	.short	0x0000
        /*0074*/ 	.byte	0x00, 0xf5, 0x21, 0x00


	//----- nvinfo : EIATTR_SPARSE_MMA_MASK
	.align		4
.L_113:
        /*0078*/ 	.byte	0x03, 0x50
        /*007a*/ 	.short	0x0000


	//----- nvinfo : EIATTR_MAXREG_COUNT
	.align		4
        /*007c*/ 	.byte	0x03, 0x1b
        /*007e*/ 	.short	0x00ff


	//----- nvinfo : EIATTR_NUM_BARRIERS
	.align		4
        /*0080*/ 	.byte	0x02, 0x4c
        /*0082*/ 	.byte	0x01
	.zero		1


	//----- nvinfo : EIATTR_MERCURY_ISA_VERSION
	.align		4
        /*0084*/ 	.byte	0x03, 0x5f
        /*0086*/ 	.short	0x0101


	//----- nvinfo : EIATTR_VRC_CTA_INIT_COUNT
	.align		4
        /*0088*/ 	.byte	0x02, 0x4a
	.zero		1
	.zero		1


	//----- nvinfo : EIATTR_EXIT_INSTR_OFFSETS
	.align		4
        /*008c*/ 	.byte	0x04, 0x1c
        /*008e*/ 	.short	(.L_115 - .L_114)


	//   ....[0]....
.L_114:
        /*0090*/ 	.word	0x00000040


	//   ....[1]....
        /*0094*/ 	.word	0x000013e0


	//   ....[2]....
        /*0098*/ 	.word	0x00001720


	//----- nvinfo : EIATTR_CRS_STACK_SIZE
	.align		4
.L_115:
        /*009c*/ 	.byte	0x04, 0x1e
        /*009e*/ 	.short	(.L_117 - .L_116)
.L_116:
        /*00a0*/ 	.word	0x00000000


	//----- nvinfo : EIATTR_CBANK_PARAM_SIZE
	.align		4
.L_117:
        /*00a4*/ 	.byte	0x03, 0x19
        /*00a6*/ 	.short	0x002c


	//----- nvinfo : EIATTR_PARAM_CBANK
	.align		4
        /*00a8*/ 	.byte	0x04, 0x0a
        /*00aa*/ 	.short	(.L_119 - .L_118)
	.align		4
.L_118:
        /*00ac*/ 	.word	index@(.nv.constant0._Z18layer_norm_forwardPKfPfS0_S0_iif)
        /*00b0*/ 	.short	0x0380
        /*00b2*/ 	.short	0x002c


	//----- nvinfo : EIATTR_SW_WAR
	.align		4
.L_119:
        /*00b4*/ 	.byte	0x04, 0x36
        /*00b6*/ 	.short	(.L_121 - .L_120)
.L_120:
        /*00b8*/ 	.word	0x00000008
.L_121:


//--------------------- .nv.info._Z18batch_norm_forwardPKfPfS0_S0_S0_S0_iiiifb --------------------------
	.section	.nv.info._Z18batch_norm_forwardPKfPfS0_S0_S0_S0_iiiifb,"",@"SHT_CUDA_INFO"
	.sectionflags	@""
	.align	4


	//----- nvinfo : EIATTR_CUDA_API_VERSION
	.align		4
        /*0000*/ 	.byte	0x04, 0x37
        /*0002*/ 	.short	(.L_123 - .L_122)
.L_122:
        /*0004*/ 	.word	0x00000082


	//----- nvinfo : EIATTR_KPARAM_INFO
	.align		4
.L_123:
        /*0008*/ 	.byte	0x04, 0x17
        /*000a*/ 	.short	(.L_125 - .L_124)
.L_124:
        /*000c*/ 	.word	0x00000000
        /*0010*/ 	.short	0x000b
        /*0012*/ 	.short	0x0044
        /*0014*/ 	.byte	0x00, 0xf0, 0x05, 0x00


	//----- nvinfo : EIATTR_KPARAM_INFO
	.align		4
.L_125:
        /*0018*/ 	.byte	0x04, 0x17
        /*001a*/ 	.short	(.L_127 - .L_126)
.L_126:
        /*001c*/ 	.word	0x00000000
        /*0020*/ 	.short	0x000a
        /*0022*/ 	.short	0x0040
        /*0024*/ 	.byte	0x00, 0xf0, 0x11, 0x00


	//----- nvinfo : EIATTR_KPARAM_INFO
	.align		4
.L_127:
        /*0028*/ 	.byte	0x04, 0x17
        /*002a*/ 	.short	(.L_129 - .L_128)
.L_128:
        /*002c*/ 	.word	0x00000000
        /*0030*/ 	.short	0x0009
        /*0032*/ 	.short	0x003c
        /*0034*/ 	.byte	0x00, 0xf0, 0x11, 0x00


	//----- nvinfo : EIATTR_KPARAM_INFO
	.align		4
.L_129:
        /*0038*/ 	.byte	0x04, 0x17
        /*003a*/ 	.short	(.L_131 - .L_130)
.L_130:
        /*003c*/ 	.word	0x00000000
        /*0040*/ 	.short	0x0008
        /*0042*/ 	.short	0x0038
        /*0044*/ 	.byte	0x00, 0xf0, 0x11, 0x00


	//----- nvinfo : EIATTR_KPARAM_INFO
	.align		4
.L_131:
        /*0048*/ 	.byte	0x04, 0x17
        /*004a*/ 	.short	(.L_133 - .L_132)
.L_132:
        /*004c*/ 	.word	0x00000000
        /*0050*/ 	.short	0x0007
        /*0052*/ 	.short	0x0034
        /*0054*/ 	.byte	0x00, 0xf0, 0x11, 0x00


	//----- nvinfo : EIATTR_KPARAM_INFO
	.align		4
.L_133:
        /*0058*/ 	.byte	0x04, 0x17
        /*005a*/ 	.short	(.L_135 - .L_134)
.L_134:
        /*005c*/ 	.word	0x00000000
        /*0060*/ 	.short	0x0006
        /*0062*/ 	.short	0x0030
        /*0064*/ 	.byte	0x00, 0xf0, 0x11, 0x00


	//----- nvinfo : EIATTR_KPARAM_INFO
	.align		4
.L_135:
        /*0068*/ 	.byte	0x04, 0x17
        /*006a*/ 	.short	(.L_137 - .L_136)
.L_136:
        /*006c*/ 	.word	0x00000000
        /*0070*/ 	.short	0x0005
        /*0072*/ 	.short	0x0028
        /*0074*/ 	.byte	0x00, 0xf5, 0x21, 0x00


	//----- nvinfo : EIATTR_KPARAM_INFO
	.align		4
.L_137:
        /*0078*/ 	.byte	0x04, 0x17
        /*007a*/ 	.short	(.L_139 - .L_138)
.L_138:
        /*007c*/ 	.word	0x00000000
        /*0080*/ 	.short	0x0004
        /*0082*/ 	.short	0x0020
        /*0084*/ 	.byte	0x00, 0xf5, 0x21, 0x00


	//----- nvinfo : EIATTR_KPARAM_INFO
	.align		4
.L_139:
        /*0088*/ 	.byte	0x04, 0x17
        /*008a*/ 	.short	(.L_141 - .L_140)
.L_140:
        /*008c*/ 	.word	0x00000000
        /*0090*/ 	.short	0x0003
        /*0092*/ 	.short	0x0018
        /*0094*/ 	.byte	0x00, 0xf5, 0x21, 0x00


	//----- nvinfo : EIATTR_KPARAM_INFO
	.align		4
.L_141:
        /*0098*/ 	.byte	0x04, 0x17
        /*009a*/ 	.short	(.L_143 - .L_142)
.L_142:
        /*009c*/ 	.word	0x00000000
        /*00a0*/ 	.short	0x0002
        /*00a2*/ 	.short	0x0010
        /*00a4*/ 	.byte	0x00, 0xf5, 0x21, 0x00


	//----- nvinfo : EIATTR_KPARAM_INFO
	.align		4
.L_143:
        /*00a8*/ 	.byte	0x04, 0x17
        /*00aa*/ 	.short	(.L_145 - .L_144)
.L_144:
        /*00ac*/ 	.word	0x00000000
        /*00b0*/ 	.short	0x0001
        /*00b2*/ 	.short	0x0008
        /*00b4*/ 	.byte	0x00, 0xf5, 0x21, 0x00


	//----- nvinfo : EIATTR_KPARAM_INFO
	.align		4
.L_145:
        /*00b8*/ 	.byte	0x04, 0x17
        /*00ba*/ 	.short	(.L_147 - .L_146)
.L_146:
        /*00bc*/ 	.word	0x00000000
        /*00c0*/ 	.short	0x0000
        /*00c2*/ 	.short	0x0000
        /*00c4*/ 	.byte	0x00, 0xf5, 0x21, 0x00


	//----- nvinfo : EIATTR_SPARSE_MMA_MASK
	.align		4
.L_147:
        /*00c8*/ 	.byte	0x03, 0x50
        /*00ca*/ 	.short	0x0000


	//----- nvinfo : EIATTR_MAXREG_COUNT
	.align		4
        /*00cc*/ 	.byte	0x03, 0x1b
        /*00ce*/ 	.short	0x00ff


	//----- nvinfo : EIATTR_MERCURY_ISA_VERSION
	.align		4
        /*00d0*/ 	.byte	0x03, 0x5f
        /*00d2*/ 	.short	0x0101


	//----- nvinfo : EIATTR_VRC_CTA_INIT_COUNT
	.align		4
        /*00d4*/ 	.byte	0x02, 0x4a
	.zero		1
	.zero		1


	//----- nvinfo : EIATTR_EXIT_INSTR_OFFSETS
	.align		4
        /*00d8*/ 	.byte	0x04, 0x1c
        /*00da*/ 	.short	(.L_149 - .L_148)


	//   ....[0]....
.L_148:
        /*00dc*/ 	.word	0x000000b0


	//   ....[1]....
        /*00e0*/ 	.word	0x000006e0


	//----- nvinfo : EIATTR_CRS_STACK_SIZE
	.align		4
.L_149:
        /*00e4*/ 	.byte	0x04, 0x1e
        /*00e6*/ 	.short	(.L_151 - .L_150)
.L_150:
        /*00e8*/ 	.word	0x00000000


	//----- nvinfo : EIATTR_CBANK_PARAM_SIZE
	.align		4
.L_151:
        /*00ec*/ 	.byte	0x03, 0x19
        /*00ee*/ 	.short	0x0045


	//----- nvinfo : EIATTR_PARAM_CBANK
	.align		4
        /*00f0*/ 	.byte	0x04, 0x0a
        /*00f2*/ 	.short	(.L_153 - .L_152)
	.align		4
.L_152:
        /*00f4*/ 	.word	index@(.nv.constant0._Z18batch_norm_forwardPKfPfS0_S0_S0_S0_iiiifb)
        /*00f8*/ 	.short	0x0380
        /*00fa*/ 	.short	0x0045


	//----- nvinfo : EIATTR_SW_WAR
	.align		4
.L_153:
        /*00fc*/ 	.byte	0x04, 0x36
        /*00fe*/ 	.short	(.L_155 - .L_154)
.L_154:
        /*0100*/ 	.word	0x00000008
.L_155:


//--------------------- .nv.callgraph             --------------------------
	.section	.nv.callgraph,"",@"SHT_CUDA_CALLGRAPH"
	.align	4
	.sectionentsize	8
	.align		4
        /*0000*/ 	.word	0x00000000
	.align		4
        /*0004*/ 	.word	0xffffffff
	.align		4
        /*0008*/ 	.word	0x00000000
	.align		4
        /*000c*/ 	.word	0xfffffffe
	.align		4
        /*0010*/ 	.word	0x00000000
	.align		4
        /*0014*/ 	.word	0xfffffffd
	.align		4
        /*0018*/ 	.word	0x00000000
	.align		4
        /*001c*/ 	.word	0xfffffffc


//--------------------- .text._Z18group_norm_forwardPKfPfS0_S0_iiiiif --------------------------
	.section	.text._Z18group_norm_forwardPKfPfS0_S0_iiiiif,"ax",@progbits
	.align	128
        .global         _Z18group_norm_forwardPKfPfS0_S0_iiiiif
        .type           _Z18group_norm_forwardPKfPfS0_S0_iiiiif,@function
        .size           _Z18group_norm_forwardPKfPfS0_S0_iiiiif,(.L_x_127 - _Z18group_norm_forwardPKfPfS0_S0_iiiiif)
        .other          _Z18group_norm_forwardPKfPfS0_S0_iiiiif,@"STO_CUDA_ENTRY STV_DEFAULT"
_Z18group_norm_forwardPKfPfS0_S0_iiiiif:
.text._Z18group_norm_forwardPKfPfS0_S0_iiiiif:
[----:B------:R-:W-:Y:S08]  /*0000*/  LDC R1, c[0x0][0x37c] ;  /* 0x0000df00ff017b82 */ /* 0x000ff00000000800 */
[----:B------:R-:W0:Y:S01]  /*0010*/  LDC R17, c[0x0][0x3b0] ;  /* 0x0000ec00ff117b82 */ /* 0x000e220000000800 */
[----:B------:R-:W1:Y:S01]  /*0020*/  S2R R0, SR_CTAID.X ;  /* 0x0000000000007919 */ /* 0x000e620000002500 */
[----:B------:R-:W-:Y:S01]  /*0030*/  HFMA2 R2, -RZ, RZ, 0, 0 ;  /* 0x00000000ff027431 */ /* 0x000fe200000001ff */
[----:B------:R-:W2:Y:S01]  /*0040*/  LDCU UR4, c[0x0][0x3a0] ;  /* 0x00007400ff0477ac */ /* 0x000ea20008000800 */
[----:B0-----:R-:W-:-:S02]  /*0050*/  IABS R6, R17 ;  /* 0x0000001100067213 */ /* 0x001fc40000000000 */
[----:B------:R-:W-:Y:S02]  /*0060*/  LOP3.LUT R12, RZ, R17, RZ, 0x33, !PT ;  /* 0x00000011ff0c7212 */ /* 0x000fe400078e33ff */
[----:B------:R-:W0:Y:S01]  /*0070*/  I2F.RP R4, R6 ;  /* 0x0000000600047306 */ /* 0x000e220000209400 */
[----:B-1----:R-:W-:-:S07]  /*0080*/  IABS R7, R0 ;  /* 0x0000000000077213 */ /* 0x002fce0000000000 */
[----:B0-----:R-:W0:Y:S02]  /*0090*/  MUFU.RCP R4, R4 ;  /* 0x0000000400047308 */ /* 0x001e240000001000 */
[----:B0-----:R-:W-:-:S06]  /*00a0*/  IADD3 R3, PT, PT, R4, 0xffffffe, RZ ;  /* 0x0ffffffe04037810 */ /* 0x001fcc0007ffe0ff */
[----:B------:R-:W0:Y:S02]  /*00b0*/  F2I.FTZ.U32.TRUNC.NTZ R3, R3 ;  /* 0x0000000300037305 */ /* 0x000e24000021f000 */
[----:B0-----:R-:W-:-:S05]  /*00c0*/  IADD3 R5, PT, PT, RZ, -R3, RZ ;  /* 0x80000003ff057210 */ /* 0x001fca0007ffe0ff */
[----:B------:R-:W-:-:S04]  /*00d0*/  IMAD R5, R5, R6, RZ ;  /* 0x0000000605057224 */ /* 0x000fc800078e02ff */
[----:B------:R-:W-:Y:S02]  /*00e0*/  IMAD.HI.U32 R5, R3, R5, R2 ;  /* 0x0000000503057227 */ /* 0x000fe400078e0002 */
[----:B------:R-:W0:Y:S04]  /*00f0*/  LDC R2, c[0x0][0x3a4] ;  /* 0x0000e900ff027b82 */ /* 0x000e280000000800 */
[----:B------:R-:W-:-:S05]  /*0100*/  IMAD.HI.U32 R4, R5, R7, RZ ;  /* 0x0000000705047227 */ /* 0x000fca00078e00ff */
[----:B------:R-:W-:-:S05]  /*0110*/  IADD3 R8, PT, PT, -R4, RZ, RZ ;  /* 0x000000ff04087210 */ /* 0x000fca0007ffe1ff */
[----:B------:R-:W-:-:S05]  /*0120*/  IMAD R3, R6, R8, R7 ;  /* 0x0000000806037224 */ /* 0x000fca00078e0207 */
[----:B------:R-:W-:Y:S02]  /*0130*/  ISETP.GT.U32.AND P1, PT, R6, R3, PT ;  /* 0x000000030600720c */ /* 0x000fe40003f24070 */
[----:B0-----:R-:W-:-:S11]  /*0140*/  IABS R7, R2 ;  /* 0x0000000200077213 */ /* 0x001fd60000000000 */
[----:B------:R-:W-:Y:S01]  /*0150*/  @!P1 IADD3 R3, PT, PT, R3, -R6, RZ ;  /* 0x8000000603039210 */ /* 0x000fe20007ffe0ff */
[----:B------:R-:W-:-:S03]  /*0160*/  @!P1 VIADD R4, R4, 0x1 ;  /* 0x0000000104049836 */ /* 0x000fc60000000000 */
[----:B------:R-:W-:Y:S02]  /*0170*/  ISETP.GE.U32.AND P0, PT, R3, R6, PT ;  /* 0x000000060300720c */ /* 0x000fe40003f06070 */
[----:B------:R-:W-:Y:S02]  /*0180*/  MOV R3, R7 ;  /* 0x0000000700037202 */ /* 0x000fe40000000f00 */
[----:B------:R-:W-:-:S03]  /*0190*/  LOP3.LUT R7, R0, R17, RZ, 0x3c, !PT ;  /* 0x0000001100077212 */ /* 0x000fc600078e3cff */
[----:B------:R-:W-:Y:S01]  /*01a0*/  IMAD.HI.U32 R5, R5, R3, RZ ;  /* 0x0000000305057227 */ /* 0x000fe200078e00ff */
[----:B------:R-:W-:-:S04]  /*01b0*/  ISETP.GE.AND P2, PT, R7, RZ, PT ;  /* 0x000000ff0700720c */ /* 0x000fc80003f46270 */
[----:B------:R-:W-:Y:S02]  /*01c0*/  IADD3 R7, PT, PT, -R5, RZ, RZ ;  /* 0x000000ff05077210 */ /* 0x000fe40007ffe1ff */
[----:B------:R-:W-:Y:S02]  /*01d0*/  @P0 IADD3 R4, PT, PT, R4, 0x1, RZ ;  /* 0x0000000104040810 */ /* 0x000fe40007ffe0ff */
[----:B------:R-:W-:Y:S01]  /*01e0*/  ISETP.NE.AND P0, PT, R17, RZ, PT ;  /* 0x000000ff1100720c */ /* 0x000fe20003f05270 */
[----:B------:R-:W-:-:S04]  /*01f0*/  IMAD R3, R6, R7, R3 ;  /* 0x0000000706037224 */ /* 0x000fc800078e0203 */
[----:B------:R-:W-:Y:S02]  /*0200*/  @!P2 IADD3 R4, PT, PT, -R4, RZ, RZ ;  /* 0x000000ff0404a210 */ /* 0x000fe40007ffe1ff */
[----:B------:R-:W-:Y:S02]  /*0210*/  ISETP.GT.U32.AND P2, PT, R6, R3, PT ;  /* 0x000000030600720c */ /* 0x000fe40003f44070 */
[----:B------:R-:W-:-:S04]  /*0220*/  SEL R14, R12, R4, !P0 ;  /* 0x000000040c0e7207 */ /* 0x000fc80004000000 */
[----:B--2---:R-:W-:-:S07]  /*0230*/  ISETP.GE.AND P1, PT, R14, UR4, PT ;  /* 0x000000040e007c0c */ /* 0x004fce000bf26270 */
[----:B------:R-:W-:-:S06]  /*0240*/  @!P2 IADD3 R3, PT, PT, R3, -R6, RZ ;  /* 0x800000060303a210 */ /* 0x000fcc0007ffe0ff */
[----:B------:R-:W-:Y:S05]  /*0250*/  @P1 EXIT ;  /* 0x000000000000194d */ /* 0x000fea0003800000 */
[----:B------:R-:W0:Y:S01]  /*0260*/  LDC.64 R8, c[0x0][0x3a8] ;  /* 0x0000ea00ff087b82 */ /* 0x000e220000000a00 */
[----:B------:R-:W-:Y:S01]  /*0270*/  ISETP.GE.U32.AND P1, PT, R3, R6, PT ;  /* 0x000000060300720c */ /* 0x000fe20003f26070 */
[----:B------:R-:W1:Y:S01]  /*0280*/  LDCU.64 UR6, c[0x0][0x358] ;  /* 0x00006b00ff0677ac */ /* 0x000e620008000a00 */
[----:B------:R-:W-:Y:S02]  /*0290*/  LOP3.LUT R3, R2, R17, RZ, 0x3c, !PT ;  /* 0x0000001102037212 */ /* 0x000fe400078e3cff */
[----:B------:R-:W-:Y:S02]  /*02a0*/  @!P2 IADD3 R5, PT, PT, R5, 0x1, RZ ;  /* 0x000000010505a810 */ /* 0x000fe40007ffe0ff */
[----:B------:R-:W-:Y:S02]  /*02b0*/  ISETP.GE.AND P3, PT, R3, RZ, PT ;  /* 0x000000ff0300720c */ /* 0x000fe40003f66270 */
[----:B------:R-:W-:-:S05]  /*02c0*/  IADD3 R3, PT, PT, -R14, RZ, RZ ;  /* 0x000000ff0e037210 */ /* 0x000fca0007ffe1ff */
[----:B------:R-:W-:Y:S01]  /*02d0*/  @P1 IADD3 R5, PT, PT, R5, 0x1, RZ ;  /* 0x0000000105051810 */ /* 0x000fe20007ffe0ff */
[----:B------:R-:W-:-:S05]  /*02e0*/  IMAD R17, R17, R3, R0 ;  /* 0x0000000311117224 */ /* 0x000fca00078e0200 */
[----:B------:R-:W-:Y:S02]  /*02f0*/  @!P3 IMAD.MOV R5, RZ, RZ, -R5 ;  /* 0x000000ffff05b224 */ /* 0x000fe400078e0a05 */
[----:B0-----:R-:W-:-:S03]  /*0300*/  IMAD R13, R9, R8, RZ ;  /* 0x00000008090d7224 */ /* 0x001fc600078e02ff */
[----:B------:R-:W-:Y:S02]  /*0310*/  SEL R12, R12, R5, !P0 ;  /* 0x000000050c0c7207 */ /* 0x000fe40004000000 */
[----:B------:R-:W-:Y:S02]  /*0320*/  MOV R5, RZ ;  /* 0x000000ff00057202 */ /* 0x000fe40000000f00 */
[----:B------:R-:W-:-:S04]  /*0330*/  ISETP.GE.AND P0, PT, R13, 0x1, PT ;  /* 0x000000010d00780c */ /* 0x000fc80003f06270 */
[----:B------:R-:W-:-:S13]  /*0340*/  ISETP.LT.OR P0, PT, R12, 0x1, !P0 ;  /* 0x000000010c00780c */ /* 0x000fda0004701670 */
[----:B-1----:R-:W-:Y:S05]  /*0350*/  @P0 BRA `(.L_x_0) ;  /* 0x0000000400c00947 */ /* 0x002fea0003800000 */
[C---:B------:R-:W-:Y:S01]  /*0360*/  LOP3.LUT R26, R13.reuse, 0xf, RZ, 0xc0, !PT ;  /* 0x0000000f0d1a7812 */ /* 0x040fe200078ec0ff */
[----:B------:R-:W-:Y:S01]  /*0370*/  HFMA2 R5, -RZ, RZ, 0, 0 ;  /* 0x00000000ff057431 */ /* 0x000fe200000001ff */
[----:B------:R-:W-:Y:S01]  /*0380*/  LOP3.LUT R25, R13, 0x7, RZ, 0xc0, !PT ;  /* 0x000000070d197812 */ /* 0x000fe200078ec0ff */
[----:B------:R-:W-:Y:S01]  /*0390*/  UMOV UR4, URZ ;  /* 0x000000ff00047c82 */ /* 0x000fe20008000000 */
[----:B------:R-:W-:Y:S02]  /*03a0*/  IADD3 R0, PT, PT, R26, -0x1, RZ ;  /* 0xffffffff1a007810 */ /* 0x000fe40007ffe0ff */
[----:B------:R-:W-:Y:S02]  /*03b0*/  IADD3 R3, PT, PT, R25, -0x1, RZ ;  /* 0xffffffff19037810 */ /* 0x000fe40007ffe0ff */
[----:B------:R-:W-:Y:S01]  /*03c0*/  ISETP.GE.U32.AND P0, PT, R0, 0x7, PT ;  /* 0x000000070000780c */ /* 0x000fe20003f06070 */
[----:B------:R-:W-:Y:S01]  /*03d0*/  IMAD R0, R14, R2, RZ ;  /* 0x000000020e007224 */ /* 0x000fe200078e02ff */
[----:B------:R-:W-:-:S02]  /*03e0*/  ISETP.GE.U32.AND P1, PT, R3, 0x3, PT ;  /* 0x000000030300780c */ /* 0x000fc40003f26070 */
[C---:B------:R-:W-:Y:S01]  /*03f0*/  LOP3.LUT R4, R13.reuse, 0x7ffffff0, RZ, 0xc0, !PT ;  /* 0x7ffffff00d047812 */ /* 0x040fe200078ec0ff */
[----:B------:R-:W-:Y:S01]  /*0400*/  IMAD R0, R12, R17, R0 ;  /* 0x000000110c007224 */ /* 0x000fe200078e0200 */
[----:B------:R-:W-:-:S09]  /*0410*/  LOP3.LUT R24, R13, 0x3, RZ, 0xc0, !PT ;  /* 0x000000030d187812 */ /* 0x000fd200078ec0ff */
.L_x_6:
[----:B------:R-:W-:Y:S01]  /*0420*/  ISETP.GE.U32.AND P3, PT, R13, 0x10, PT ;  /* 0x000000100d00780c */ /* 0x000fe20003f66070 */
[----:B------:R-:W-:Y:S01]  /*0430*/  IMAD.MOV.U32 R7, RZ, RZ, RZ ;  /* 0x000000ffff077224 */ /* 0x000fe200078e00ff */
[----:B------:R-:W-:Y:S01]  /*0440*/  IADD3 R6, PT, PT, R0, UR4, RZ ;  /* 0x0000000400067c10 */ /* 0x000fe2000fffe0ff */
[----:B------:R-:W-:-:S04]  /*0450*/  UIADD3 UR4, UPT, UPT, UR4, 0x1, URZ ;  /* 0x0000000104047890 */ /* 0x000fc8000fffe0ff */
[----:B------:R-:W-:Y:S02]  /*0460*/  IMAD R6, R6, R13, RZ ;  /* 0x0000000d06067224 */ /* 0x000fe400078e02ff */
[----:B------:R-:W-:-:S04]  /*0470*/  ISETP.NE.AND P2, PT, R12, UR4, PT ;  /* 0x000000040c007c0c */ /* 0x000fc8000bf45270 */
[----:B------:R-:W-:Y:S09]  /*0480*/  @!P3 BRA `(.L_x_1) ;  /* 0x0000000000a0b947 */ /* 0x000ff20003800000 */
[----:B------:R-:W-:-:S05]  /*0490*/  UMOV UR5, URZ ;  /* 0x000000ff00057c82 */ /* 0x000fca0008000000 */
.L_x_2:
[----:B------:R-:W0:Y:S01]  /*04a0*/  LDC.64 R2, c[0x0][0x380] ;  /* 0x0000e000ff027b82 */ /* 0x000e220000000a00 */
[----:B------:R-:W-:-:S05]  /*04b0*/  IADD3 R7, PT, PT, R6, UR5, RZ ;  /* 0x0000000506077c10 */ /* 0x000fca000fffe0ff */
[----:B0-----:R-:W-:-:S05]  /*04c0*/  IMAD.WIDE R2, R7, 0x4, R2 ;  /* 0x0000000407027825 */ /* 0x001fca00078e0202 */
[----:B------:R-:W2:Y:S04]  /*04d0*/  LDG.E R22, desc[UR6][R2.64] ;  /* 0x0000000602167981 */ /* 0x000ea8000c1e1900 */
[----:B------:R-:W3:Y:S04]  /*04e0*/  LDG.E R23, desc[UR6][R2.64+0x4] ;  /* 0x0000040602177981 */ /* 0x000ee8000c1e1900 */
[----:B------:R-:W4:Y:S04]  /*04f0*/  LDG.E R7, desc[UR6][R2.64+0x8] ;  /* 0x0000080602077981 */ /* 0x000f28000c1e1900 */
[----:B------:R-:W5:Y:S04]  /*0500*/  LDG.E R8, desc[UR6][R2.64+0xc] ;  /* 0x00000c0602087981 */ /* 0x000f68000c1e1900 */
        /* <DEDUP_REMOVED lines=8> */
[----:B------:R-:W5:Y:S01]  /*0590*/  LDG.E R21, desc[UR6][R2.64+0x30] ;  /* 0x0000300602157981 */ /* 0x000f62000c1e1900 */
[----:B--2---:R-:W-:-:S03]  /*05a0*/  FADD R22, R22, R5 ;  /* 0x0000000516167221 */ /* 0x004fc60000000000 */
[----:B------:R-:W2:Y:S01]  /*05b0*/  LDG.E R5, desc[UR6][R2.64+0x34] ;  /* 0x0000340602057981 */ /* 0x000ea2000c1e1900 */
[----:B---3--:R-:W-:-:S03]  /*05c0*/  FADD R28, R22, R23 ;  /* 0x00000017161c7221 */ /* 0x008fc60000000000 */
[----:B------:R-:W3:Y:S04]  /*05d0*/  LDG.E R22, desc[UR6][R2.64+0x38] ;  /* 0x0000380602167981 */ /* 0x000ee8000c1e1900 */
[----:B------:R-:W3:Y:S01]  /*05e0*/  LDG.E R23, desc[UR6][R2.64+0x3c] ;  /* 0x00003c0602177981 */ /* 0x000ee2000c1e1900 */
[----:B----4-:R-:W-:Y:S01]  /*05f0*/  FADD R7, R28, R7 ;  /* 0x000000071c077221 */ /* 0x010fe20000000000 */
[----:B------:R-:W-:-:S03]  /*0600*/  UIADD3 UR5, UPT, UPT, UR5, 0x10, URZ ;  /* 0x0000001005057890 */ /* 0x000fc6000fffe0ff */
[----:B-----5:R-:W-:-:S03]  /*0610*/  FADD R8, R7, R8 ;  /* 0x0000000807087221 */ /* 0x020fc60000000000 */
[----:B------:R-:W-:Y:S01]  /*0620*/  ISETP.NE.AND P3, PT, R4, UR5, PT ;  /* 0x0000000504007c0c */ /* 0x000fe2000bf65270 */
[----:B------:R-:W-:-:S04]  /*0630*/  FADD R9, R8, R9 ;  /* 0x0000000908097221 */ /* 0x000fc80000000000 */
        /* <DEDUP_REMOVED lines=8> */
[----:B--2---:R-:W-:-:S04]  /*06c0*/  FADD R5, R20, R5 ;  /* 0x0000000514057221 */ /* 0x004fc80000000000 */
[----:B---3--:R-:W-:-:S04]  /*06d0*/  FADD R22, R5, R22 ;  /* 0x0000001605167221 */ /* 0x008fc80000000000 */
[----:B------:R-:W-:Y:S01]  /*06e0*/  FADD R5, R22, R23 ;  /* 0x0000001716057221 */ /* 0x000fe20000000000 */
[----:B------:R-:W-:Y:S06]  /*06f0*/  @P3 BRA `(.L_x_2) ;  /* 0xfffffffc00683947 */ /* 0x000fec000383ffff */
[----:B------:R-:W-:-:S07]  /*0700*/  MOV R7, R4 ;  /* 0x0000000400077202 */ /* 0x000fce0000000f00 */
.L_x_1:
[----:B------:R-:W-:-:S13]  /*0710*/  ISETP.NE.AND P3, PT, R26, RZ, PT ;  /* 0x000000ff1a00720c */ /* 0x000fda0003f65270 */
[----:B------:R-:W-:Y:S05]  /*0720*/  @!P3 BRA `(.L_x_3) ;  /* 0x0000000000c8b947 */ /* 0x000fea0003800000 */
[----:B------:R-:W-:Y:S01]  /*0730*/  ISETP.NE.AND P3, PT, R25, RZ, PT ;  /* 0x000000ff1900720c */ /* 0x000fe20003f65270 */
[----:B------:R-:W-:-:S12]  /*0740*/  @!P0 BRA `(.L_x_4) ;  /* 0x0000000000508947 */ /* 0x000fd80003800000 */
[----:B------:R-:W0:Y:S01]  /*0750*/  LDC.64 R2, c[0x0][0x380] ;  /* 0x0000e000ff027b82 */ /* 0x000e220000000a00 */
[----:B------:R-:W-:-:S05]  /*0760*/  IADD3 R9, PT, PT, R6, R7, RZ ;  /* 0x0000000706097210 */ /* 0x000fca0007ffe0ff */
        /* <DEDUP_REMOVED lines=8> */
[----:B------:R-:W5:Y:S01]  /*07f0*/  LDG.E R27, desc[UR6][R2.64+0x1c] ;  /* 0x00001c06021b7981 */ /* 0x000f62000c1e1900 */
[----:B------:R-:W-:Y:S01]  /*0800*/  IADD3 R7, PT, PT, R7, 0x8, RZ ;  /* 0x0000000807077810 */ /* 0x000fe20007ffe0ff */
[----:B--2---:R-:W-:-:S04]  /*0810*/  FADD R8, R5, R8 ;  /* 0x0000000805087221 */ /* 0x004fc80000000000 */
[----:B---3--:R-:W-:-:S04]  /*0820*/  FADD R8, R8, R9 ;  /* 0x0000000908087221 */ /* 0x008fc80000000000 */
[----:B----4-:R-:W-:-:S04]  /*0830*/  FADD R8, R8, R11 ;  /* 0x0000000b08087221 */ /* 0x010fc80000000000 */
[----:B-----5:R-:W-:-:S04]  /*0840*/  FADD R8, R8, R15 ;  /* 0x0000000f08087221 */ /* 0x020fc80000000000 */
[----:B------:R-:W-:-:S04]  /*0850*/  FADD R8, R8, R19 ;  /* 0x0000001308087221 */ /* 0x000fc80000000000 */
[----:B------:R-:W-:-:S04]  /*0860*/  FADD R8, R8, R21 ;  /* 0x0000001508087221 */ /* 0x000fc80000000000 */
[----:B------:R-:W-:-:S04]  /*0870*/  FADD R8, R8, R23 ;  /* 0x0000001708087221 */ /* 0x000fc80000000000 */
[----:B------:R-:W-:-:S07]  /*0880*/  FADD R5, R8, R27 ;  /* 0x0000001b08057221 */ /* 0x000fce0000000000 */
.L_x_4:
        /* <DEDUP_REMOVED lines=9> */
[----:B------:R-:W5:Y:S01]  /*0920*/  LDG.E R15, desc[UR6][R2.64+0xc] ;  /* 0x00000c06020f7981 */ /* 0x000f62000c1e1900 */
[----:B------:R-:W-:Y:S01]  /*0930*/  IADD3 R7, PT, PT, R7, 0x4, RZ ;  /* 0x0000000407077810 */ /* 0x000fe20007ffe0ff */
[----:B--2---:R-:W-:-:S04]  /*0940*/  FADD R8, R5, R8 ;  /* 0x0000000805087221 */ /* 0x004fc80000000000 */
[----:B---3--:R-:W-:-:S04]  /*0950*/  FADD R8, R8, R9 ;  /* 0x0000000908087221 */ /* 0x008fc80000000000 */
[----:B----4-:R-:W-:-:S04]  /*0960*/  FADD R8, R8, R11 ;  /* 0x0000000b08087221 */ /* 0x010fc80000000000 */
[----:B-----5:R-:W-:-:S07]  /*0970*/  FADD R5, R8, R15 ;  /* 0x0000000f08057221 */ /* 0x020fce0000000000 */
.L_x_5:
[----:B------:R-:W-:Y:S05]  /*0980*/  @!P3 BRA `(.L_x_3) ;  /* 0x000000000030b947 */ /* 0x000fea0003800000 */
[----:B------:R-:W0:Y:S01]  /*0990*/  LDC.64 R2, c[0x0][0x380] ;  /* 0x0000e000ff027b82 */ /* 0x000e220000000a00 */
[----:B------:R-:W-:-:S04]  /*09a0*/  IMAD.IADD R7, R6, 0x1, R7 ;  /* 0x0000000106077824 */ /* 0x000fc800078e0207 */
[----:B0-----:R-:W-:-:S05]  /*09b0*/  IMAD.WIDE R2, R7, 0x4, R2 ;  /* 0x0000000407027825 */ /* 0x001fca00078e0202 */
[----:B------:R-:W2:Y:S01]  /*09c0*/  LDG.E R6, desc[UR6][R2.64] ;  /* 0x0000000602067981 */ /* 0x000ea2000c1e1900 */
[----:B------:R-:W-:Y:S01]  /*09d0*/  ISETP.NE.AND P3, PT, R24, 0x1, PT ;  /* 0x000000011800780c */ /* 0x000fe20003f65270 */
[----:B--2---:R-:W-:-:S12]  /*09e0*/  FADD R5, R5, R6 ;  /* 0x0000000605057221 */ /* 0x004fd80000000000 */
[----:B------:R-:W-:Y:S05]  /*09f0*/  @!P3 BRA `(.L_x_3) ;  /* 0x000000000014b947 */ /* 0x000fea0003800000 */
[----:B------:R-:W-:Y:S01]  /*0a00*/  ISETP.NE.AND P3, PT, R24, 0x2, PT ;  /* 0x000000021800780c */ /* 0x000fe20003f65270 */
[----:B------:R-:W2:-:S12]  /*0a10*/  LDG.E R6, desc[UR6][R2.64+0x4] ;  /* 0x0000040602067981 */ /* 0x000e98000c1e1900 */
[----:B------:R-:W3:Y:S01]  /*0a20*/  @P3 LDG.E R8, desc[UR6][R2.64+0x8] ;  /* 0x0000080602083981 */ /* 0x000ee2000c1e1900 */
[----:B--2---:R-:W-:-:S04]  /*0a30*/  FADD R5, R5, R6 ;  /* 0x0000000605057221 */ /* 0x004fc80000000000 */
[----:B---3--:R-:W-:-:S07]  /*0a40*/  @P3 FADD R5, R5, R8 ;  /* 0x0000000805053221 */ /* 0x008fce0000000000 */
.L_x_3:
[----:B------:R-:W-:Y:S05]  /*0a50*/  @P2 BRA `(.L_x_6) ;  /* 0xfffffff800702947 */ /* 0x000fea000383ffff */
.L_x_0:
[C---:B------:R-:W-:Y:S01]  /*0a60*/  IMAD R4, R12.reuse, R13, RZ ;  /* 0x0000000d0c047224 */ /* 0x040fe200078e02ff */
[----:B------:R-:W-:-:S04]  /*0a70*/  ISETP.GE.AND P0, PT, R12, 0x1, PT ;  /* 0x000000010c00780c */ /* 0x000fc80003f06270 */
[----:B------:R-:W-:-:S04]  /*0a80*/  I2FP.F32.S32 R4, R4 ;  /* 0x0000000400047245 */ /* 0x000fc80000201400 */
[----:B------:R-:W0:Y:S08]  /*0a90*/  MUFU.RCP R3, R4 ;  /* 0x0000000400037308 */ /* 0x000e300000001000 */
[----:B------:R-:W1:Y:S01]  /*0aa0*/  FCHK P1, R5, R4 ;  /* 0x0000000405007302 */ /* 0x000e620000020000 */
[----:B0-----:R-:W-:-:S04]  /*0ab0*/  FFMA R0, -R4, R3, 1 ;  /* 0x3f80000004007423 */ /* 0x001fc80000000103 */
[----:B------:R-:W-:-:S04]  /*0ac0*/  FFMA R0, R3, R0, R3 ;  /* 0x0000000003007223 */ /* 0x000fc80000000003 */
[----:B------:R-:W-:-:S04]  /*0ad0*/  FFMA R15, R0, R5, RZ ;  /* 0x00000005000f7223 */ /* 0x000fc800000000ff */
[----:B------:R-:W-:-:S04]  /*0ae0*/  FFMA R2, -R4, R15, R5 ;  /* 0x0000000f04027223 */ /* 0x000fc80000000105 */
[----:B------:R-:W-:Y:S01]  /*0af0*/  FFMA R15, R0, R2, R15 ;  /* 0x00000002000f7223 */ /* 0x000fe2000000000f */
[----:B-1----:R-:W-:Y:S06]  /*0b00*/  @!P1 BRA `(.L_x_7) ;  /* 0x0000000000149947 */ /* 0x002fec0003800000 */
[----:B------:R-:W-:Y:S02]  /*0b10*/  MOV R0, R5 ;  /* 0x0000000500007202 */ /* 0x000fe40000000f00 */
[----:B------:R-:W-:Y:S02]  /*0b20*/  MOV R3, R4 ;  /* 0x0000000400037202 */ /* 0x000fe40000000f00 */
[----:B------:R-:W-:-:S07]  /*0b30*/  MOV R2, 0xb50 ;  /* 0x00000b5000027802 */ /* 0x000fce0000000f00 */
[----:B------:R-:W-:Y:S05]  /*0b40*/  CALL.REL.NOINC `($__internal_1_$__cuda_sm3x_div_rn_noftz_f32_slowpath) ;  /* 0x0000000c00f47944 */ /* 0x000fea0003c00000 */
[----:B------:R-:W-:-:S07]  /*0b50*/  MOV R15, R0 ;  /* 0x00000000000f7202 */ /* 0x000fce0000000f00 */
.L_x_7:
[----:B------:R-:W-:Y:S01]  /*0b60*/  ISETP.LT.OR P0, PT, R13, 0x1, !P0 ;  /* 0x000000010d00780c */ /* 0x000fe20004701670 */
[----:B------:R-:W-:-:S12]  /*0b70*/  HFMA2 R5, -RZ, RZ, 0, 0 ;  /* 0x00000000ff057431 */ /* 0x000fd800000001ff */
[----:B------:R-:W-:Y:S05]  /*0b80*/  @P0 BRA `(.L_x_8) ;  /* 0x0000000800480947 */ /* 0x000fea0003800000 */
[----:B------:R-:W0:Y:S01]  /*0b90*/  LDCU UR4, c[0x0][0x3a4] ;  /* 0x00007480ff0477ac */ /* 0x000e220008000800 */
[C---:B------:R-:W-:Y:S02]  /*0ba0*/  LOP3.LUT R8, R13.reuse, 0x7ffffff0, RZ, 0xc0, !PT ;  /* 0x7ffffff00d087812 */ /* 0x040fe400078ec0ff */
[C---:B------:R-:W-:Y:S02]  /*0bb0*/  LOP3.LUT R16, R13.reuse, 0xf, RZ, 0xc0, !PT ;  /* 0x0000000f0d107812 */ /* 0x040fe400078ec0ff */
[C---:B------:R-:W-:Y:S02]  /*0bc0*/  LOP3.LUT R11, R13.reuse, 0x7, RZ, 0xc0, !PT ;  /* 0x000000070d0b7812 */ /* 0x040fe400078ec0ff */
[----:B------:R-:W-:Y:S02]  /*0bd0*/  LOP3.LUT R10, R13, 0x3, RZ, 0xc0, !PT ;  /* 0x000000030d0a7812 */ /* 0x000fe400078ec0ff */
[----:B------:R-:W-:Y:S02]  /*0be0*/  MOV R5, RZ ;  /* 0x000000ff00057202 */ /* 0x000fe40000000f00 */
[----:B------:R-:W-:Y:S01]  /*0bf0*/  IADD3 R7, PT, PT, -R8, RZ, RZ ;  /* 0x000000ff08077210 */ /* 0x000fe20007ffe1ff */
[----:B0-----:R-:W-:Y:S01]  /*0c00*/  IMAD R6, R14, UR4, RZ ;  /* 0x000000040e067c24 */ /* 0x001fe2000f8e02ff */
[----:B------:R-:W-:-:S03]  /*0c10*/  UMOV UR4, URZ ;  /* 0x000000ff00047c82 */ /* 0x000fc60008000000 */
[----:B------:R-:W-:-:S07]  /*0c20*/  IMAD R6, R12, R17, R6 ;  /* 0x000000110c067224 */ /* 0x000fce00078e0206 */
.L_x_14:
[----:B------:R-:W-:Y:S01]  /*0c30*/  ISETP.GE.U32.AND P1, PT, R13, 0x10, PT ;  /* 0x000000100d00780c */ /* 0x000fe20003f26070 */
[----:B------:R-:W-:Y:S01]  /*0c40*/  VIADD R0, R6, UR4 ;  /* 0x0000000406007c36 */ /* 0x000fe20008000000 */
[----:B------:R-:W-:Y:S01]  /*0c50*/  UIADD3 UR4, UPT, UPT, UR4, 0x1, URZ ;  /* 0x0000000104047890 */ /* 0x000fe2000fffe0ff */
[----:B------:R-:W-:Y:S02]  /*0c60*/  MOV R9, RZ ;  /* 0x000000ff00097202 */ /* 0x000fe40000000f00 */
[----:B------:R-:W-:-:S03]  /*0c70*/  IMAD R0, R0, R13, RZ ;  /* 0x0000000d00007224 */ /* 0x000fc600078e02ff */
[----:B------:R-:W-:-:S05]  /*0c80*/  ISETP.NE.AND P0, PT, R12, UR4, PT ;  /* 0x000000040c007c0c */ /* 0x000fca000bf05270 */
[----:B------:R-:W-:Y:S08]  /*0c90*/  @!P1 BRA `(.L_x_9) ;  /* 0x0000000000e49947 */ /* 0x000ff00003800000 */
[----:B------:R-:W-:Y:S02]  /*0ca0*/  MOV R9, R0 ;  /* 0x0000000000097202 */ /* 0x000fe40000000f00 */
[----:B------:R-:W-:-:S07]  /*0cb0*/  MOV R18, R7 ;  /* 0x0000000700127202 */ /* 0x000fce0000000f00 */
.L_x_10:
[----:B------:R-:W0:Y:S02]  /*0cc0*/  LDC.64 R2, c[0x0][0x380] ;  /* 0x0000e000ff027b82 */ /* 0x000e240000000a00 */
[----:B0-----:R-:W-:-:S05]  /*0cd0*/  IMAD.WIDE R2, R9, 0x4, R2 ;  /* 0x0000000409027825 */ /* 0x001fca00078e0202 */
[----:B------:R-:W2:Y:S04]  /*0ce0*/  LDG.E R20, desc[UR6][R2.64] ;  /* 0x0000000602147981 */ /* 0x000ea8000c1e1900 */
[----:B------:R-:W3:Y:S04]  /*0cf0*/  LDG.E R21, desc[UR6][R2.64+0x4] ;  /* 0x0000040602157981 */ /* 0x000ee8000c1e1900 */
[----:B------:R-:W4:Y:S04]  /*0d00*/  LDG.E R22, desc[UR6][R2.64+0x8] ;  /* 0x0000080602167981 */ /* 0x000f28000c1e1900 */
[----:B------:R-:W5:Y:S04]  /*0d10*/  LDG.E R19, desc[UR6][R2.64+0xc] ;  /* 0x00000c0602137981 */ /* 0x000f68000c1e1900 */
[----:B------:R-:W5:Y:S04]  /*0d20*/  LDG.E R28, desc[UR6][R2.64+0x10] ;  /* 0x00001006021c7981 */ /* 0x000f68000c1e1900 */
[----:B------:R-:W5:Y:S04]  /*0d30*/  LDG.E R26, desc[UR6][R2.64+0x14] ;  /* 0x00001406021a7981 */ /* 0x000f68000c1e1900 */
[----:B------:R-:W5:Y:S01]  /*0d40*/  LDG.E R24, desc[UR6][R2.64+0x18] ;  /* 0x0000180602187981 */ /* 0x000f62000c1e1900 */
[----:B--2---:R-:W-:-:S04]  /*0d50*/  FADD R20, R20, -R15 ;  /* 0x8000000f14147221 */ /* 0x004fc80000000000 */
[----:B------:R-:W-:Y:S01]  /*0d60*/  FFMA R5, R20, R20, R5 ;  /* 0x0000001414057223 */ /* 0x000fe20000000005 */
[----:B---3--:R-:W-:Y:S01]  /*0d70*/  FADD R21, R21, -R15 ;  /* 0x8000000f15157221 */ /* 0x008fe20000000000 */
[----:B------:R-:W2:Y:S03]  /*0d80*/  LDG.E R20, desc[UR6][R2.64+0x1c] ;  /* 0x00001c0602147981 */ /* 0x000ea6000c1e1900 */
[----:B------:R-:W-:Y:S01]  /*0d90*/  FFMA R5, R21, R21, R5 ;  /* 0x0000001515057223 */ /* 0x000fe20000000005 */
[--C-:B----4-:R-:W-:Y:S02]  /*0da0*/  FADD R21, R22, -R15.reuse ;  /* 0x8000000f16157221 */ /* 0x110fe40000000000 */
[----:B------:R-:W3:Y:S01]  /*0db0*/  LDG.E R22, desc[UR6][R2.64+0x20] ;  /* 0x0000200602167981 */ /* 0x000ee2000c1e1900 */
[----:B-----5:R-:W-:Y:S01]  /*0dc0*/  FADD R19, R19, -R15 ;  /* 0x8000000f13137221 */ /* 0x020fe20000000000 */
[----:B------:R-:W-:-:S02]  /*0dd0*/  FFMA R21, R21, R21, R5 ;  /* 0x0000001515157223 */ /* 0x000fc40000000005 */
[----:B------:R-:W4:Y:S02]  /*0de0*/  LDG.E R5, desc[UR6][R2.64+0x24] ;  /* 0x0000240602057981 */ /* 0x000f24000c1e1900 */
[----:B------:R-:W-:Y:S01]  /*0df0*/  FFMA R21, R19, R19, R21 ;  /* 0x0000001313157223 */ /* 0x000fe20000000015 */
[----:B------:R-:W-:Y:S02]  /*0e00*/  FADD R19, R28, -R15 ;  /* 0x8000000f1c137221 */ /* 0x000fe40000000000 */
[----:B------:R-:W5:Y:S02]  /*0e10*/  LDG.E R28, desc[UR6][R2.64+0x28] ;  /* 0x00002806021c7981 */ /* 0x000f64000c1e1900 */
[----:B------:R-:W-:Y:S01]  /*0e20*/  FFMA R21, R19, R19, R21 ;  /* 0x0000001313157223 */ /* 0x000fe20000000015 */
[----:B------:R-:W-:Y:S02]  /*0e30*/  FADD R19, R26, -R15 ;  /* 0x8000000f1a137221 */ /* 0x000fe40000000000 */
[----:B------:R-:W5:Y:S02]  /*0e40*/  LDG.E R26, desc[UR6][R2.64+0x2c] ;  /* 0x00002c06021a7981 */ /* 0x000f64000c1e1900 */
[----:B------:R-:W-:-:S02]  /*0e50*/  FFMA R21, R19, R19, R21 ;  /* 0x0000001313157223 */ /* 0x000fc40000000015 */
[----:B------:R-:W5:Y:S01]  /*0e60*/  LDG.E R19, desc[UR6][R2.64+0x30] ;  /* 0x0000300602137981 */ /* 0x000f62000c1e1900 */
[----:B------:R-:W-:-:S03]  /*0e70*/  FADD R23, R24, -R15 ;  /* 0x8000000f18177221 */ /* 0x000fc60000000000 */
[----:B------:R-:W5:Y:S01]  /*0e80*/  LDG.E R24, desc[UR6][R2.64+0x34] ;  /* 0x0000340602187981 */ /* 0x000f62000c1e1900 */
[----:B------:R-:W-:-:S03]  /*0e90*/  FFMA R25, R23, R23, R21 ;  /* 0x0000001717197223 */ /* 0x000fc60000000015 */
[----:B------:R-:W5:Y:S04]  /*0ea0*/  LDG.E R21, desc[UR6][R2.64+0x38] ;  /* 0x0000380602157981 */ /* 0x000f68000c1e1900 */
[----:B------:R0:W5:Y:S01]  /*0eb0*/  LDG.E R23, desc[UR6][R2.64+0x3c] ;  /* 0x00003c0602177981 */ /* 0x000162000c1e1900 */
[----:B------:R-:W-:Y:S02]  /*0ec0*/  IADD3 R18, PT, PT, R18, 0x10, RZ ;  /* 0x0000001012127810 */ /* 0x000fe40007ffe0ff */
[----:B------:R-:W-:Y:S02]  /*0ed0*/  IADD3 R9, PT, PT, R9, 0x10, RZ ;  /* 0x0000001009097810 */ /* 0x000fe40007ffe0ff */
[----:B------:R-:W-:Y:S01]  /*0ee0*/  ISETP.NE.AND P1, PT, R18, RZ, PT ;  /* 0x000000ff1200720c */ /* 0x000fe20003f25270 */
[----:B--2---:R-:W-:-:S04]  /*0ef0*/  FADD R20, R20, -R15 ;  /* 0x8000000f14147221 */ /* 0x004fc80000000000 */
[----:B------:R-:W-:Y:S01]  /*0f00*/  FFMA R25, R20, R20, R25 ;  /* 0x0000001414197223 */ /* 0x000fe20000000019 */
[----:B---3--:R-:W-:-:S04]  /*0f10*/  FADD R22, R22, -R15 ;  /* 0x8000000f16167221 */ /* 0x008fc80000000000 */
[----:B------:R-:W-:Y:S01]  /*0f20*/  FFMA R25, R22, R22, R25 ;  /* 0x0000001616197223 */ /* 0x000fe20000000019 */
[----:B----4-:R-:W-:-:S04]  /*0f30*/  FADD R20, R5, -R15 ;  /* 0x8000000f05147221 */ /* 0x010fc80000000000 */
[----:B------:R-:W-:Y:S01]  /*0f40*/  FFMA R25, R20, R20, R25 ;  /* 0x0000001414197223 */ /* 0x000fe20000000019 */
[----:B-----5:R-:W-:-:S04]  /*0f50*/  FADD R28, R28, -R15 ;  /* 0x8000000f1c1c7221 */ /* 0x020fc80000000000 */
[----:B------:R-:W-:Y:S01]  /*0f60*/  FFMA R25, R28, R28, R25 ;  /* 0x0000001c1c197223 */ /* 0x000fe20000000019 */
[--C-:B------:R-:W-:Y:S01]  /*0f70*/  FADD R26, R26, -R15.reuse ;  /* 0x8000000f1a1a7221 */ /* 0x100fe20000000000 */
[----:B0-----:R-:W-:-:S03]  /*0f80*/  FADD R2, R19, -R15 ;  /* 0x8000000f13027221 */ /* 0x001fc60000000000 */
[----:B------:R-:W-:Y:S01]  /*0f90*/  FFMA R25, R26, R26, R25 ;  /* 0x0000001a1a197223 */ /* 0x000fe20000000019 */
[----:B------:R-:W-:-:S03]  /*0fa0*/  FADD R24, R24, -R15 ;  /* 0x8000000f18187221 */ /* 0x000fc60000000000 */
[----:B------:R-:W-:Y:S01]  /*0fb0*/  FFMA R25, R2, R2, R25 ;  /* 0x0000000202197223 */ /* 0x000fe20000000019 */
[----:B------:R-:W-:-:S03]  /*0fc0*/  FADD R2, R21, -R15 ;  /* 0x8000000f15027221 */ /* 0x000fc60000000000 */
[----:B------:R-:W-:Y:S01]  /*0fd0*/  FFMA R25, R24, R24, R25 ;  /* 0x0000001818197223 */ /* 0x000fe20000000019 */
[----:B------:R-:W-:-:S03]  /*0fe0*/  FADD R20, R23, -R15 ;  /* 0x8000000f17147221 */ /* 0x000fc60000000000 */
[----:B------:R-:W-:-:S04]  /*0ff0*/  FFMA R25, R2, R2, R25 ;  /* 0x0000000202197223 */ /* 0x000fc80000000019 */
[----:B------:R-:W-:Y:S01]  /*1000*/  FFMA R5, R20, R20, R25 ;  /* 0x0000001414057223 */ /* 0x000fe20000000019 */
[----:B------:R-:W-:Y:S06]  /*1010*/  @P1 BRA `(.L_x_10) ;  /* 0xfffffffc00281947 */ /* 0x000fec000383ffff */
[----:B------:R-:W-:-:S07]  /*1020*/  MOV R9, R8 ;  /* 0x0000000800097202 */ /* 0x000fce0000000f00 */
.L_x_9:
[----:B------:R-:W-:-:S13]  /*1030*/  ISETP.NE.AND P1, PT, R16, RZ, PT ;  /* 0x000000ff1000720c */ /* 0x000fda0003f25270 */
[----:B------:R-:W-:Y:S05]  /*1040*/  @!P1 BRA `(.L_x_11) ;  /* 0x0000000400149947 */ /* 0x000fea0003800000 */
[----:B------:R-:W-:Y:S01]  /*1050*/  VIADD R2, R16, 0xffffffff ;  /* 0xffffffff10027836 */ /* 0x000fe20000000000 */
[----:B------:R-:W-:-:S04]  /*1060*/  ISETP.NE.AND P2, PT, R11, RZ, PT ;  /* 0x000000ff0b00720c */ /* 0x000fc80003f45270 */
[----:B------:R-:W-:-:S13]  /*1070*/  ISETP.GE.U32.AND P1, PT, R2, 0x7, PT ;  /* 0x000000070200780c */ /* 0x000fda0003f26070 */
[----:B------:R-:W-:Y:S05]  /*1080*/  @!P1 BRA `(.L_x_12) ;  /* 0x0000000000709947 */ /* 0x000fea0003800000 */
        /* <DEDUP_REMOVED lines=12> */
[----:B--2---:R-:W-:-:S04]  /*1150*/  FADD R28, R28, -R15 ;  /* 0x8000000f1c1c7221 */ /* 0x004fc80000000000 */
[----:B------:R-:W-:Y:S01]  /*1160*/  FFMA R5, R28, R28, R5 ;  /* 0x0000001c1c057223 */ /* 0x000fe20000000005 */
[----:B---3--:R-:W-:-:S04]  /*1170*/  FADD R28, R19, -R15 ;  /* 0x8000000f131c7221 */ /* 0x008fc80000000000 */
[----:B------:R-:W-:Y:S01]  /*1180*/  FFMA R5, R28, R28, R5 ;  /* 0x0000001c1c057223 */ /* 0x000fe20000000005 */
[--C-:B----4-:R-:W-:Y:S01]  /*1190*/  FADD R28, R21, -R15.reuse ;  /* 0x8000000f151c7221 */ /* 0x110fe20000000000 */
[----:B-----5:R-:W-:-:S03]  /*11a0*/  FADD R24, R24, -R15 ;  /* 0x8000000f18187221 */ /* 0x020fc60000000000 */
[----:B------:R-:W-:Y:S01]  /*11b0*/  FFMA R5, R28, R28, R5 ;  /* 0x0000001c1c057223 */ /* 0x000fe20000000005 */
[----:B------:R-:W-:-:S03]  /*11c0*/  FADD R22, R22, -R15 ;  /* 0x8000000f16167221 */ /* 0x000fc60000000000 */
[----:B------:R-:W-:Y:S01]  /*11d0*/  FFMA R5, R24, R24, R5 ;  /* 0x0000001818057223 */ /* 0x000fe20000000005 */
[----:B------:R-:W-:-:S03]  /*11e0*/  FADD R18, R18, -R15 ;  /* 0x8000000f12127221 */ /* 0x000fc60000000000 */
[----:B------:R-:W-:Y:S01]  /*11f0*/  FFMA R5, R22, R22, R5 ;  /* 0x0000001616057223 */ /* 0x000fe20000000005 */
[----:B------:R-:W-:-:S03]  /*1200*/  FADD R20, R20, -R15 ;  /* 0x8000000f14147221 */ /* 0x000fc60000000000 */
[----:B------:R-:W-:Y:S01]  /*1210*/  FFMA R5, R18, R18, R5 ;  /* 0x0000001212057223 */ /* 0x000fe20000000005 */
[----:B------:R-:W-:-:S03]  /*1220*/  FADD R26, R26, -R15 ;  /* 0x8000000f1a1a7221 */ /* 0x000fc60000000000 */
[----:B------:R-:W-:-:S04]  /*1230*/  FFMA R5, R20, R20, R5 ;  /* 0x0000001414057223 */ /* 0x000fc80000000005 */
[----:B------:R-:W-:-:S07]  /*1240*/  FFMA R5, R26, R26, R5 ;  /* 0x0000001a1a057223 */ /* 0x000fce0000000005 */
.L_x_12:
[----:B------:R-:W-:Y:S05]  /*1250*/  @!P2 BRA `(.L_x_11) ;  /* 0x000000000090a947 */ /* 0x000fea0003800000 */
[----:B------:R-:W-:Y:S02]  /*1260*/  IADD3 R2, PT, PT, R11, -0x1, RZ ;  /* 0xffffffff0b027810 */ /* 0x000fe40007ffe0ff */
[----:B------:R-:W-:Y:S02]  /*1270*/  ISETP.NE.AND P2, PT, R10, RZ, PT ;  /* 0x000000ff0a00720c */ /* 0x000fe40003f45270 */
        /* <DEDUP_REMOVED lines=10> */
[----:B--2---:R-:W-:-:S04]  /*1320*/  FADD R18, R18, -R15 ;  /* 0x8000000f12127221 */ /* 0x004fc80000000000 */
[----:B------:R-:W-:Y:S01]  /*1330*/  FFMA R5, R18, R18, R5 ;  /* 0x0000001212057223 */ /* 0x000fe20000000005 */
[--C-:B---3--:R-:W-:Y:S01]  /*1340*/  FADD R20, R20, -R15.reuse ;  /* 0x8000000f14147221 */ /* 0x108fe20000000000 */
[----:B----4-:R-:W-:-:S03]  /*1350*/  FADD R22, R22, -R15 ;  /* 0x8000000f16167221 */ /* 0x010fc60000000000 */
[----:B------:R-:W-:Y:S01]  /*1360*/  FFMA R5, R20, R20, R5 ;  /* 0x0000001414057223 */ /* 0x000fe20000000005 */
[----:B-----5:R-:W-:-:S03]  /*1370*/  FADD R24, R24, -R15 ;  /* 0x8000000f18187221 */ /* 0x020fc60000000000 */
[----:B------:R-:W-:-:S04]  /*1380*/  FFMA R5, R22, R22, R5 ;  /* 0x0000001616057223 */ /* 0x000fc80000000005 */
[----:B------:R-:W-:-:S07]  /*1390*/  FFMA R5, R24, R24, R5 ;  /* 0x0000001818057223 */ /* 0x000fce0000000005 */
.L_x_13:
[----:B------:R-:W-:Y:S05]  /*13a0*/  @!P2 BRA `(.L_x_11) ;  /* 0x00000000003ca947 */ /* 0x000fea0003800000 */
[----:B------:R-:W0:Y:S01]  /*13b0*/  LDC.64 R2, c[0x0][0x380] ;  /* 0x0000e000ff027b82 */ /* 0x000e220000000a00 */
[----:B------:R-:W-:-:S05]  /*13c0*/  IADD3 R9, PT, PT, R0, R9, RZ ;  /* 0x0000000900097210 */ /* 0x000fca0007ffe0ff */
[----:B0-----:R-:W-:-:S05]  /*13d0*/  IMAD.WIDE R2, R9, 0x4, R2 ;  /* 0x0000000409027825 */ /* 0x001fca00078e0202 */
[----:B------:R-:W2:Y:S01]  /*13e0*/  LDG.E R0, desc[UR6][R2.64] ;  /* 0x0000000602007981 */ /* 0x000ea2000c1e1900 */
[----:B------:R-:W-:Y:S01]  /*13f0*/  ISETP.NE.AND P1, PT, R10, 0x1, PT ;  /* 0x000000010a00780c */ /* 0x000fe20003f25270 */
[----:B--2---:R-:W-:-:S04]  /*1400*/  FADD R0, R0, -R15 ;  /* 0x8000000f00007221 */ /* 0x004fc80000000000 */
[----:B------:R-:W-:-:S08]  /*1410*/  FFMA R5, R0, R0, R5 ;  /* 0x0000000000057223 */ /* 0x000fd00000000005 */
[----:B------:R-:W-:Y:S05]  /*1420*/  @!P1 BRA `(.L_x_11) ;  /* 0x00000000001c9947 */ /* 0x000fea0003800000 */
[----:B------:R-:W-:Y:S01]  /*1430*/  ISETP.NE.AND P1, PT, R10, 0x2, PT ;  /* 0x000000020a00780c */ /* 0x000fe20003f25270 */
[----:B------:R-:W2:-:S12]  /*1440*/  LDG.E R0, desc[UR6][R2.64+0x4] ;  /* 0x0000040602007981 */ /* 0x000e98000c1e1900 */
[----:B------:R-:W3:Y:S01]  /*1450*/  @P1 LDG.E R18, desc[UR6][R2.64+0x8] ;  /* 0x0000080602121981 */ /* 0x000ee2000c1e1900 */
[----:B--2---:R-:W-:-:S04]  /*1460*/  FADD R0, R0, -R15 ;  /* 0x8000000f00007221 */ /* 0x004fc80000000000 */
[----:B------:R-:W-:Y:S01]  /*1470*/  FFMA R5, R0, R0, R5 ;  /* 0x0000000000057223 */ /* 0x000fe20000000005 */
[----:B---3--:R-:W-:-:S04]  /*1480*/  @P1 FADD R18, R18, -R15 ;  /* 0x8000000f12121221 */ /* 0x008fc80000000000 */
[----:B------:R-:W-:-:S07]  /*1490*/  @P1 FFMA R5, R18, R18, R5 ;  /* 0x0000001212051223 */ /* 0x000fce0000000005 */
.L_x_11:
[----:B------:R-:W-:Y:S05]  /*14a0*/  @P0 BRA `(.L_x_14) ;  /* 0xfffffff400e00947 */ /* 0x000fea000383ffff */
.L_x_8:
[----:B------:R-:W0:Y:S01]  /*14b0*/  MUFU.RCP R3, R4 ;  /* 0x0000000400037308 */ /* 0x000e220000001000 */
[----:B------:R-:W-:Y:S01]  /*14c0*/  BSSY.RECONVERGENT B0, `(.L_x_15) ;  /* 0x000000d000007945 */ /* 0x000fe20003800200 */
[----:B------:R-:W-:-:S06]  /*14d0*/  ISETP.GE.AND P0, PT, R12, 0x1, PT ;  /* 0x000000010c00780c */ /* 0x000fcc0003f06270 */
[----:B------:R-:W1:Y:S01]  /*14e0*/  FCHK P1, R5, R4 ;  /* 0x0000000405007302 */ /* 0x000e620000020000 */
[----:B0-----:R-:W-:-:S04]  /*14f0*/  FFMA R0, -R4, R3, 1 ;  /* 0x3f80000004007423 */ /* 0x001fc80000000103 */
[----:B------:R-:W-:-:S04]  /*1500*/  FFMA R0, R3, R0, R3 ;  /* 0x0000000003007223 */ /* 0x000fc80000000003 */
[----:B------:R-:W-:-:S04]  /*1510*/  FFMA R3, R0, R5, RZ ;  /* 0x0000000500037223 */ /* 0x000fc800000000ff */
[----:B------:R-:W-:-:S04]  /*1520*/  FFMA R2, -R4, R3, R5 ;  /* 0x0000000304027223 */ /* 0x000fc80000000105 */
[----:B------:R-:W-:Y:S01]  /*1530*/  FFMA R0, R0, R2, R3 ;  /* 0x0000000200007223 */ /* 0x000fe20000000003 */
[----:B-1----:R-:W-:Y:S06]  /*1540*/  @!P1 BRA `(.L_x_16) ;  /* 0x0000000000109947 */ /* 0x002fec0003800000 */
[----:B------:R-:W-:Y:S01]  /*1550*/  IMAD.MOV.U32 R0, RZ, RZ, R5 ;  /* 0x000000ffff007224 */ /* 0x000fe200078e0005 */
[----:B------:R-:W-:Y:S02]  /*1560*/  MOV R3, R4 ;  /* 0x0000000400037202 */ /* 0x000fe40000000f00 */
[----:B------:R-:W-:-:S07]  /*1570*/  MOV R2, 0x1590 ;  /* 0x0000159000027802 */ /* 0x000fce0000000f00 */
[----:B------:R-:W-:Y:S05]  /*1580*/  CALL.REL.NOINC `($__internal_1_$__cuda_sm3x_div_rn_noftz_f32_slowpath) ;  /* 0x0000000400647944 */ /* 0x000fea0003c00000 */
.L_x_16:
[----:B------:R-:W-:Y:S05]  /*1590*/  BSYNC.RECONVERGENT B0 ;  /* 0x0000000000007941 */ /* 0x000fea0003800200 */
.L_x_15:
[----:B------:R-:W-:Y:S05]  /*15a0*/  @!P0 EXIT ;  /* 0x000000000000894d */ /* 0x000fea0003800000 */
[----:B------:R-:W0:Y:S01]  /*15b0*/  LDCU UR4, c[0x0][0x3b4] ;  /* 0x00007680ff0477ac */ /* 0x000e220008000800 */
[----:B------:R-:W1:Y:S01]  /*15c0*/  S2R R16, SR_TID.X ;  /* 0x0000000000107919 */ /* 0x000e620000002100 */
[----:B------:R-:W-:Y:S01]  /*15d0*/  BSSY.RECONVERGENT B0, `(.L_x_17) ;  /* 0x0000010000007945 */ /* 0x000fe20003800200 */
[----:B------:R-:W-:Y:S01]  /*15e0*/  IMAD R17, R12, R17, RZ ;  /* 0x000000110c117224 */ /* 0x000fe200078e02ff */
[----:B------:R-:W2:Y:S01]  /*15f0*/  LDCU UR5, c[0x0][0x360] ;  /* 0x00006c00ff0577ac */ /* 0x000ea20008000800 */
[----:B0-----:R-:W-:Y:S01]  /*1600*/  FADD R0, R0, UR4 ;  /* 0x0000000400007e21 */ /* 0x001fe20008000000 */
[----:B------:R-:W-:-:S03]  /*1610*/  UMOV UR4, URZ ;  /* 0x000000ff00047c82 */ /* 0x000fc60008000000 */
[----:B------:R0:W3:Y:S01]  /*1620*/  MUFU.RSQ R3, R0 ;  /* 0x0000000000037308 */ /* 0x0000e20000001400 */
[----:B------:R-:W-:-:S04]  /*1630*/  IADD3 R2, PT, PT, R0, -0xd000000, RZ ;  /* 0xf300000000027810 */ /* 0x000fc80007ffe0ff */
[----:B------:R-:W-:-:S13]  /*1640*/  ISETP.GT.U32.AND P0, PT, R2, 0x727fffff, PT ;  /* 0x727fffff0200780c */ /* 0x000fda0003f04070 */
[----:B0123--:R-:W-:Y:S05]  /*1650*/  @!P0 BRA `(.L_x_18) ;  /* 0x00000000000c8947 */ /* 0x00ffea0003800000 */
[----:B------:R-:W-:-:S07]  /*1660*/  MOV R7, 0x1680 ;  /* 0x0000168000077802 */ /* 0x000fce0000000f00 */
[----:B------:R-:W-:Y:S05]  /*1670*/  CALL.REL.NOINC `($__internal_0_$__cuda_sm20_sqrt_rn_f32_slowpath) ;  /* 0x0000000000cc7944 */ /* 0x000fea0003c00000 */
[----:B------:R-:W-:Y:S05]  /*1680*/  BRA `(.L_x_19) ;  /* 0x0000000000107947 */ /* 0x000fea0003800000 */
.L_x_18:
[----:B------:R-:W-:Y:S01]  /*1690*/  FMUL.FTZ R21, R0, R3 ;  /* 0x0000000300157220 */ /* 0x000fe20000410000 */
[----:B------:R-:W-:-:S03]  /*16a0*/  FMUL.FTZ R2, R3, 0.5 ;  /* 0x3f00000003027820 */ /* 0x000fc60000410000 */
[----:B------:R-:W-:-:S04]  /*16b0*/  FFMA R0, -R21, R21, R0 ;  /* 0x0000001515007223 */ /* 0x000fc80000000100 */
[----:B------:R-:W-:-:S07]  /*16c0*/  FFMA R21, R0, R2, R21 ;  /* 0x0000000200157223 */ /* 0x000fce0000000015 */
.L_x_19:
[----:B------:R-:W-:Y:S05]  /*16d0*/  BSYNC.RECONVERGENT B0 ;  /* 0x0000000000007941 */ /* 0x000fea0003800200 */
.L_x_17:
[----:B------:R-:W-:Y:S01]  /*16e0*/  ISETP.GE.AND P0, PT, R16, R13, PT ;  /* 0x0000000d1000720c */ /* 0x000fe20003f06270 */
[----:B------:R-:W-:-:S12]  /*16f0*/  BSSY.RECONVERGENT B0, `(.L_x_20) ;  /* 0x0000027000007945 */ /* 0x000fd80003800200 */
[----:B0-----:R-:W-:Y:S05]  /*1700*/  @P0 BRA `(.L_x_21) ;  /* 0x0000000000940947 */ /* 0x001fea0003800000 */
[----:B------:R-:W0:Y:S01]  /*1710*/  LDC.64 R8, c[0x0][0x390] ;  /* 0x0000e400ff087b82 */ /* 0x000e220000000a00 */
[----:B------:R-:W1:Y:S01]  /*1720*/  LDCU UR8, c[0x0][0x3a4] ;  /* 0x00007480ff0877ac */ /* 0x000e620008000800 */
[----:B------:R-:W-:Y:S02]  /*1730*/  IADD3 R3, PT, PT, R17, UR4, RZ ;  /* 0x0000000411037c10 */ /* 0x000fe4000fffe0ff */
[----:B------:R-:W-:-:S04]  /*1740*/  MOV R20, R16 ;  /* 0x0000001000147202 */ /* 0x000fc80000000f00 */
[----:B------:R-:W2:Y:S08]  /*1750*/  LDC.64 R10, c[0x0][0x398] ;  /* 0x0000e600ff0a7b82 */ /* 0x000eb00000000a00 */
[----:B------:R-:W3:Y:S01]  /*1760*/  LDC.64 R4, c[0x0][0x380] ;  /* 0x0000e000ff047b82 */ /* 0x000ee20000000a00 */
[----:B-1----:R-:W-:-:S04]  /*1770*/  IMAD R18, R14, UR8, R3 ;  /* 0x000000080e127c24 */ /* 0x002fc8000f8e0203 */
[----:B------:R-:W-:-:S03]  /*1780*/  IMAD R18, R18, R13, RZ ;  /* 0x0000000d12127224 */ /* 0x000fc600078e02ff */
[----:B------:R-:W1:Y:S01]  /*1790*/  LDC.64 R6, c[0x0][0x388] ;  /* 0x0000e200ff067b82 */ /* 0x000e620000000a00 */
[----:B0-----:R-:W-:-:S04]  /*17a0*/  IMAD.WIDE.U32 R8, R3, 0x4, R8 ;  /* 0x0000000403087825 */ /* 0x001fc800078e0008 */
[----:B--2---:R-:W-:-:S07]  /*17b0*/  IMAD.WIDE.U32 R10, R3, 0x4, R10 ;  /* 0x00000004030a7825 */ /* 0x004fce00078e000a */
.L_x_24:
[----:B------:R-:W-:-:S05]  /*17c0*/  IADD3 R19, PT, PT, R18, R20, RZ ;  /* 0x0000001412137210 */ /* 0x000fca0007ffe0ff */
[----:B0--3--:R-:W-:-:S05]  /*17d0*/  IMAD.WIDE R2, R19, 0x4, R4 ;  /* 0x0000000413027825 */ /* 0x009fca00078e0204 */
[----:B------:R-:W2:Y:S01]  /*17e0*/  LDG.E R0, desc[UR6][R2.64] ;  /* 0x0000000602007981 */ /* 0x000ea2000c1e1900 */
[----:B------:R-:W0:Y:S01]  /*17f0*/  MUFU.RCP R22, R21 ;  /* 0x0000001500167308 */ /* 0x000e220000001000 */
[----:B------:R-:W-:Y:S01]  /*1800*/  BSSY.RECONVERGENT B1, `(.L_x_22) ;  /* 0x000000d000017945 */ /* 0x000fe20003800200 */
[----:B0-----:R-:W-:-:S04]  /*1810*/  FFMA R23, -R21, R22, 1 ;  /* 0x3f80000015177423 */ /* 0x001fc80000000116 */
[----:B------:R-:W-:Y:S01]  /*1820*/  FFMA R23, R22, R23, R22 ;  /* 0x0000001716177223 */ /* 0x000fe20000000016 */
[----:B--2---:R-:W-:-:S04]  /*1830*/  FADD R0, R0, -R15 ;  /* 0x8000000f00007221 */ /* 0x004fc80000000000 */
[----:B------:R-:W0:Y:S01]  /*1840*/  FCHK P0, R0, R21 ;  /* 0x0000001500007302 */ /* 0x000e220000000000 */
[----:B------:R-:W-:-:S04]  /*1850*/  FFMA R22, R0, R23, RZ ;  /* 0x0000001700167223 */ /* 0x000fc800000000ff */
[----:B------:R-:W-:-:S04]  /*1860*/  FFMA R24, -R21, R22, R0 ;  /* 0x0000001615187223 */ /* 0x000fc80000000100 */
[----:B------:R-:W-:Y:S01]  /*1870*/  FFMA R22, R23, R24, R22 ;  /* 0x0000001817167223 */ /* 0x000fe20000000016 */
[----:B0-----:R-:W-:Y:S06]  /*1880*/  @!P0 BRA `(.L_x_23) ;  /* 0x0000000000108947 */ /* 0x001fec0003800000 */
[----:B------:R-:W-:Y:S02]  /*1890*/  MOV R3, R21 ;  /* 0x0000001500037202 */ /* 0x000fe40000000f00 */
[----:B------:R-:W-:-:S07]  /*18a0*/  MOV R2, 0x18c0 ;  /* 0x000018c000027802 */ /* 0x000fce0000000f00 */
[----:B-1----:R-:W-:Y:S05]  /*18b0*/  CALL.REL.NOINC `($__internal_1_$__cuda_sm3x_div_rn_noftz_f32_slowpath) ;  /* 0x0000000000987944 */ /* 0x002fea0003c00000 */
[----:B------:R-:W-:-:S07]  /*18c0*/  IMAD.MOV.U32 R22, RZ, RZ, R0 ;  /* 0x000000ffff167224 */ /* 0x000fce00078e0000 */
.L_x_23:
[----:B------:R-:W-:Y:S05]  /*18d0*/  BSYNC.RECONVERGENT B1 ;  /* 0x0000000000017941 */ /* 0x000fea0003800200 */
.L_x_22:
[----:B------:R-:W2:Y:S04]  /*18e0*/  LDG.E R23, desc[UR6][R8.64] ;  /* 0x0000000608177981 */ /* 0x000ea8000c1e1900 */
[----:B------:R-:W2:Y:S01]  /*18f0*/  LDG.E R0, desc[UR6][R10.64] ;  /* 0x000000060a007981 */ /* 0x000ea2000c1e1900 */
[----:B-1----:R-:W-:Y:S01]  /*1900*/  IMAD.WIDE R2, R19, 0x4, R6 ;  /* 0x0000000413027825 */ /* 0x002fe200078e0206 */
[----:B------:R-:W-:-:S04]  /*1910*/  IADD3 R20, PT, PT, R20, UR5, RZ ;  /* 0x0000000514147c10 */ /* 0x000fc8000fffe0ff */
[----:B------:R-:W-:Y:S01]  /*1920*/  ISETP.GE.AND P0, PT, R20, R13, PT ;  /* 0x0000000d1400720c */ /* 0x000fe20003f06270 */
[----:B--2---:R-:W-:-:S05]  /*1930*/  FFMA R23, R23, R22, R0 ;  /* 0x0000001617177223 */ /* 0x004fca0000000000 */
[----:B------:R0:W-:Y:S07]  /*1940*/  STG.E desc[UR6][R2.64], R23 ;  /* 0x0000001702007986 */ /* 0x0001ee000c101906 */
[----:B------:R-:W-:Y:S05]  /*1950*/  @!P0 BRA `(.L_x_24) ;  /* 0xfffffffc00988947 */ /* 0x000fea000383ffff */
.L_x_21:
[----:B------:R-:W-:Y:S05]  /*1960*/  BSYNC.RECONVERGENT B0 ;  /* 0x0000000000007941 */ /* 0x000fea0003800200 */
.L_x_20:
[----:B------:R-:W-:-:S06]  /*1970*/  UIADD3 UR4, UPT, UPT, UR4, 0x1, URZ ;  /* 0x0000000104047890 */ /* 0x000fcc000fffe0ff */
[----:B------:R-:W-:-:S13]  /*1980*/  ISETP.NE.AND P0, PT, R12, UR4, PT ;  /* 0x000000040c007c0c */ /* 0x000fda000bf05270 */
[----:B------:R-:W-:Y:S05]  /*1990*/  @P0 BRA `(.L_x_17) ;  /* 0xfffffffc00500947 */ /* 0x000fea000383ffff */
[----:B------:R-:W-:Y:S05]  /*19a0*/  EXIT ;  /* 0x000000000000794d */ /* 0x000fea0003800000 */
        .weak           $__internal_0_$__cuda_sm20_sqrt_rn_f32_slowpath
        .type           $__internal_0_$__cuda_sm20_sqrt_rn_f32_slowpath,@function
        .size           $__internal_0_$__cuda_sm20_sqrt_rn_f32_slowpath,($__internal_1_$__cuda_sm3x_div_rn_noftz_f32_slowpath - $__internal_0_$__cuda_sm20_sqrt_rn_f32_slowpath)
$__internal_0_$__cuda_sm20_sqrt_rn_f32_slowpath:
[----:B------:R-:W-:-:S13]  /*19b0*/  LOP3.LUT P0, RZ, R0, 0x7fffffff, RZ, 0xc0, !PT ;  /* 0x7fffffff00ff7812 */ /* 0x000fda000780c0ff */
[----:B------:R-:W-:Y:S01]  /*19c0*/  @!P0 MOV R2, R0 ;  /* 0x0000000000028202 */ /* 0x000fe20000000f00 */
[----:B------:R-:W-:Y:S06]  /*19d0*/  @!P0 BRA `(.L_x_25) ;  /* 0x0000000000408947 */ /* 0x000fec0003800000 */
[----:B------:R-:W-:-:S13]  /*19e0*/  FSETP.GEU.FTZ.AND P0, PT, R0, RZ, PT ;  /* 0x000000ff0000720b */ /* 0x000fda0003f1e000 */
[----:B------:R-:W-:Y:S01]  /*19f0*/  @!P0 MOV R2, 0x7fffffff ;  /* 0x7fffffff00028802 */ /* 0x000fe20000000f00 */
[----:B------:R-:W-:Y:S06]  /*1a00*/  @!P0 BRA `(.L_x_25) ;  /* 0x0000000000348947 */ /* 0x000fec0003800000 */
[----:B------:R-:W-:-:S13]  /*1a10*/  FSETP.GTU.FTZ.AND P0, PT, |R0|, +INF , PT ;  /* 0x7f8000000000780b */ /* 0x000fda0003f1c200 */
[----:B------:R-:W-:Y:S01]  /*1a20*/  @P0 FADD.FTZ R2, R0, 1 ;  /* 0x3f80000000020421 */ /* 0x000fe20000010000 */
[----:B------:R-:W-:Y:S06]  /*1a30*/  @P0 BRA `(.L_x_25) ;  /* 0x0000000000280947 */ /* 0x000fec0003800000 */
[----:B------:R-:W-:-:S13]  /*1a40*/  FSETP.NEU.FTZ.AND P0, PT, |R0|, +INF , PT ;  /* 0x7f8000000000780b */ /* 0x000fda0003f1d200 */
[----:B------:R-:W-:-:S04]  /*1a50*/  @P0 FFMA R3, R0, 1.84467440737095516160e+19, RZ ;  /* 0x5f80000000030823 */ /* 0x000fc800000000ff */
[----:B------:R-:W0:Y:S02]  /*1a60*/  @P0 MUFU.RSQ R2, R3 ;  /* 0x0000000300020308 */ /* 0x000e240000001400 */
[----:B0-----:R-:W-:Y:S01]  /*1a70*/  @P0 FMUL.FTZ R4, R3, R2 ;  /* 0x0000000203040220 */ /* 0x001fe20000410000 */
[----:B------:R-:W-:Y:S01]  /*1a80*/  @P0 FMUL.FTZ R6, R2, 0.5 ;  /* 0x3f00000002060820 */ /* 0x000fe20000410000 */
[----:B------:R-:W-:Y:S02]  /*1a90*/  @!P0 MOV R2, R0 ;  /* 0x0000000000028202 */ /* 0x000fe40000000f00 */
[----:B------:R-:W-:-:S04]  /*1aa0*/  @P0 FADD.FTZ R5, -R4, -RZ ;  /* 0x800000ff04050221 */ /* 0x000fc80000010100 */
[----:B------:R-:W-:-:S04]  /*1ab0*/  @P0 FFMA R5, R4, R5, R3 ;  /* 0x0000000504050223 */ /* 0x000fc80000000003 */
[----:B------:R-:W-:-:S04]  /*1ac0*/  @P0 FFMA R5, R5, R6, R4 ;  /* 0x0000000605050223 */ /* 0x000fc80000000004 */
[----:B------:R-:W-:-:S07]  /*1ad0*/  @P0 FMUL.FTZ R2, R5, 2.3283064365386962891e-10 ;  /* 0x2f80000005020820 */ /* 0x000fce0000410000 */
.L_x_25:
[----:B------:R-:W-:Y:S01]  /*1ae0*/  HFMA2 R3, -RZ, RZ, 0, 0 ;  /* 0x00000000ff037431 */ /* 0x000fe200000001ff */
[----:B------:R-:W-:Y:S02]  /*1af0*/  MOV R21, R2 ;  /* 0x0000000200157202 */ /* 0x000fe40000000f00 */
[----:B------:R-:W-:-:S04]  /*1b00*/  MOV R2, R7 ;  /* 0x0000000700027202 */ /* 0x000fc80000000f00 */
[----:B------:R-:W-:Y:S05]  /*1b10*/  RET.REL.NODEC R2 `(_Z18group_norm_forwardPKfPfS0_S0_iiiiif) ;  /* 0xffffffe402387950 */ /* 0x000fea0003c3ffff */
        .weak           $__internal_1_$__cuda_sm3x_div_rn_noftz_f32_slowpath
        .type           $__internal_1_$__cuda_sm3x_div_rn_noftz_f32_slowpath,@function
        .size           $__internal_1_$__cuda_sm3x_div_rn_noftz_f32_slowpath,(.L_x_127 - $__internal_1_$__cuda_sm3x_div_rn_noftz_f32_slowpath)
$__internal_1_$__cuda_sm3x_div_rn_noftz_f32_slowpath:
[----:B------:R-:W-:Y:S01]  /*1b20*/  SHF.R.U32.HI R22, RZ, 0x17, R3 ;  /* 0x00000017ff167819 */ /* 0x000fe20000011603 */
[----:B------:R-:W-:Y:S01]  /*1b30*/  BSSY.RECONVERGENT B2, `(.L_x_26) ;  /* 0x0000062000027945 */ /* 0x000fe20003800200 */
[----:B------:R-:W-:Y:S02]  /*1b40*/  SHF.R.U32.HI R25, RZ, 0x17, R0 ;  /* 0x00000017ff197819 */ /* 0x000fe40000011600 */
[----:B------:R-:W-:Y:S02]  /*1b50*/  LOP3.LUT R22, R22, 0xff, RZ, 0xc0, !PT ;  /* 0x000000ff16167812 */ /* 0x000fe400078ec0ff */
[----:B------:R-:W-:-:S03]  /*1b60*/  LOP3.LUT R25, R25, 0xff, RZ, 0xc0, !PT ;  /* 0x000000ff19197812 */ /* 0x000fc600078ec0ff */
[----:B------:R-:W-:Y:S01]  /*1b70*/  VIADD R26, R22, 0xffffffff ;  /* 0xffffffff161a7836 */ /* 0x000fe20000000000 */
[----:B------:R-:W-:-:S04]  /*1b80*/  IADD3 R24, PT, PT, R25, -0x1, RZ ;  /* 0xffffffff19187810 */ /* 0x000fc80007ffe0ff */
[----:B------:R-:W-:-:S04]  /*1b90*/  ISETP.GT.U32.AND P1, PT, R26, 0xfd, PT ;  /* 0x000000fd1a00780c */ /* 0x000fc80003f24070 */
[----:B------:R-:W-:-:S13]  /*1ba0*/  ISETP.GT.U32.OR P1, PT, R24, 0xfd, P1 ;  /* 0x000000fd1800780c */ /* 0x000fda0000f24470 */
[----:B------:R-:W-:Y:S01]  /*1bb0*/  @!P1 MOV R23, RZ ;  /* 0x000000ff00179202 */ /* 0x000fe20000000f00 */
[----:B------:R-:W-:Y:S06]  /*1bc0*/  @!P1 BRA `(.L_x_27) ;  /* 0x00000000005c9947 */ /* 0x000fec0003800000 */
[----:B------:R-:W-:Y:S02]  /*1bd0*/  FSETP.GTU.FTZ.AND P1, PT, |R0|, +INF , PT ;  /* 0x7f8000000000780b */ /* 0x000fe40003f3c200 */
[----:B------:R-:W-:-:S04]  /*1be0*/  FSETP.GTU.FTZ.AND P2, PT, |R3|, +INF , PT ;  /* 0x7f8000000300780b */ /* 0x000fc80003f5c200 */
[----:B------:R-:W-:-:S13]  /*1bf0*/  PLOP3.LUT P1, PT, P1, P2, PT, 0xf8, 0x8f ;  /* 0x00000000008f781c */ /* 0x000fda0000f25f70 */
[----:B------:R-:W-:Y:S05]  /*1c00*/  @P1 BRA `(.L_x_28) ;  /* 0x00000004004c1947 */ /* 0x000fea0003800000 */
[----:B------:R-:W-:-:S13]  /*1c10*/  LOP3.LUT P1, RZ, R3, 0x7fffffff, R0, 0xc8, !PT ;  /* 0x7fffffff03ff7812 */ /* 0x000fda000782c800 */
[----:B------:R-:W-:Y:S05]  /*1c20*/  @!P1 BRA `(.L_x_29) ;  /* 0x00000004003c9947 */ /* 0x000fea0003800000 */
[C---:B------:R-:W-:Y:S02]  /*1c30*/  FSETP.NEU.FTZ.AND P3, PT, |R0|.reuse, +INF , PT ;  /* 0x7f8000000000780b */ /* 0x040fe40003f7d200 */
[----:B------:R-:W-:Y:S02]  /*1c40*/  FSETP.NEU.FTZ.AND P2, PT, |R3|, +INF , PT ;  /* 0x7f8000000300780b */ /* 0x000fe40003f5d200 */
[----:B------:R-:W-:-:S11]  /*1c50*/  FSETP.NEU.FTZ.AND P1, PT, |R0|, +INF , PT ;  /* 0x7f8000000000780b */ /* 0x000fd60003f3d200 */
[----:B------:R-:W-:Y:S05]  /*1c60*/  @!P2 BRA !P3, `(.L_x_29) ;  /* 0x00000004002ca947 */ /* 0x000fea0005800000 */
[----:B------:R-:W-:-:S04]  /*1c70*/  LOP3.LUT P3, RZ, R0, 0x7fffffff, RZ, 0xc0, !PT ;  /* 0x7fffffff00ff7812 */ /* 0x000fc8000786c0ff */
[----:B------:R-:W-:-:S13]  /*1c80*/  PLOP3.LUT P2, PT, P2, P3, PT, 0x2f, 0xf2 ;  /* 0x0000000000f2781c */ /* 0x000fda0001746577 */
[----:B------:R-:W-:Y:S05]  /*1c90*/  @P2 BRA `(.L_x_30) ;  /* 0x0000000400182947 */ /* 0x000fea0003800000 */
[----:B------:R-:W-:-:S04]  /*1ca0*/  LOP3.LUT P2, RZ, R3, 0x7fffffff, RZ, 0xc0, !PT ;  /* 0x7fffffff03ff7812 */ /* 0x000fc8000784c0ff */
[----:B------:R-:W-:-:S13]  /*1cb0*/  PLOP3.LUT P1, PT, P1, P2, PT, 0x2f, 0xf2 ;  /* 0x0000000000f2781c */ /* 0x000fda0000f24577 */
[----:B------:R-:W-:Y:S05]  /*1cc0*/  @P1 BRA `(.L_x_31) ;  /* 0x0000000400001947 */ /* 0x000fea0003800000 */
[----:B------:R-:W-:Y:S02]  /*1cd0*/  ISETP.GE.AND P1, PT, R24, RZ, PT ;  /* 0x000000ff1800720c */ /* 0x000fe40003f26270 */
[----:B------:R-:W-:-:S11]  /*1ce0*/  ISETP.GE.AND P2, PT, R26, RZ, PT ;  /* 0x000000ff1a00720c */ /* 0x000fd60003f46270 */
[----:B------:R-:W-:Y:S01]  /*1cf0*/  @P1 MOV R23, RZ ;  /* 0x000000ff00171202 */ /* 0x000fe20000000f00 */
[----:B------:R-:W-:Y:S01]  /*1d00*/  @!P1 FFMA R0, R0, 1.84467440737095516160e+19, RZ ;  /* 0x5f80000000009823 */ /* 0x000fe200000000ff */
[----:B------:R-:W-:Y:S01]  /*1d10*/  @!P1 MOV R23, 0xffffffc0 ;  /* 0xffffffc000179802 */ /* 0x000fe20000000f00 */
[----:B------:R-:W-:-:S03]  /*1d20*/  @!P2 FFMA R3, R3, 1.84467440737095516160e+19, RZ ;  /* 0x5f8000000303a823 */ /* 0x000fc600000000ff */
[----:B------:R-:W-:-:S07]  /*1d30*/  @!P2 IADD3 R23, PT, PT, R23, 0x40, RZ ;  /* 0x000000401717a810 */ /* 0x000fce0007ffe0ff */
.L_x_27:
[----:B------:R-:W-:Y:S01]  /*1d40*/  LEA R24, R22, 0xc0800000, 0x17 ;  /* 0xc080000016187811 */ /* 0x000fe200078eb8ff */
[----:B------:R-:W-:Y:S01]  /*1d50*/  BSSY.RECONVERGENT B3, `(.L_x_32) ;  /* 0x0000036000037945 */ /* 0x000fe20003800200 */
[----:B------:R-:W-:Y:S02]  /*1d60*/  IADD3 R25, PT, PT, R25, -0x7f, RZ ;  /* 0xffffff8119197810 */ /* 0x000fe40007ffe0ff */
[----:B------:R-:W-:-:S03]  /*1d70*/  IADD3 R28, PT, PT, -R24, R3, RZ ;  /* 0x00000003181c7210 */ /* 0x000fc60007ffe1ff */
[C---:B------:R-:W-:Y:S01]  /*1d80*/  IMAD R0, R25.reuse, -0x800000, R0 ;  /* 0xff80000019007824 */ /* 0x040fe200078e0200 */
[----:B------:R0:W1:Y:S01]  /*1d90*/  MUFU.RCP R24, R28 ;  /* 0x0000001c00187308 */ /* 0x0000620000001000 */
[----:B------:R-:W-:Y:S01]  /*1da0*/  FADD.FTZ R27, -R28, -RZ ;  /* 0x800000ff1c1b7221 */ /* 0x000fe20000010100 */
[----:B0-----:R-:W-:-:S05]  /*1db0*/  IADD3 R28, PT, PT, R25, 0x7f, -R22 ;  /* 0x0000007f191c7810 */ /* 0x001fca0007ffe816 */
[----:B------:R-:W-:Y:S02]  /*1dc0*/  IMAD.IADD R23, R28, 0x1, R23 ;  /* 0x000000011c177824 */ /* 0x000fe400078e0217 */
[----:B-1----:R-:W-:-:S04]  /*1dd0*/  FFMA R3, R24, R27, 1 ;  /* 0x3f80000018037423 */ /* 0x002fc8000000001b */
[----:B------:R-:W-:-:S04]  /*1de0*/  FFMA R24, R24, R3, R24 ;  /* 0x0000000318187223 */ /* 0x000fc80000000018 */
[----:B------:R-:W-:-:S04]  /*1df0*/  FFMA R3, R0, R24, RZ ;  /* 0x0000001800037223 */ /* 0x000fc800000000ff */
[----:B------:R-:W-:-:S04]  /*1e00*/  FFMA R26, R27, R3, R0 ;  /* 0x000000031b1a7223 */ /* 0x000fc80000000000 */
[----:B------:R-:W-:-:S04]  /*1e10*/  FFMA R3, R24, R26, R3 ;  /* 0x0000001a18037223 */ /* 0x000fc80000000003 */
[----:B------:R-:W-:-:S04]  /*1e20*/  FFMA R26, R27, R3, R0 ;  /* 0x000000031b1a7223 */ /* 0x000fc80000000000 */
[----:B------:R-:W-:-:S05]  /*1e30*/  FFMA R0, R24, R26, R3 ;  /* 0x0000001a18007223 */ /* 0x000fca0000000003 */
[----:B------:R-:W-:-:S04]  /*1e40*/  SHF.R.U32.HI R22, RZ, 0x17, R0 ;  /* 0x00000017ff167819 */ /* 0x000fc80000011600 */
[----:B------:R-:W-:-:S04]  /*1e50*/  LOP3.LUT R22, R22, 0xff, RZ, 0xc0, !PT ;  /* 0x000000ff16167812 */ /* 0x000fc800078ec0ff */
[----:B------:R-:W-:-:S04]  /*1e60*/  IADD3 R22, PT, PT, R22, R23, RZ ;  /* 0x0000001716167210 */ /* 0x000fc80007ffe0ff */
[----:B------:R-:W-:-:S04]  /*1e70*/  IADD3 R25, PT, PT, R22, -0x1, RZ ;  /* 0xffffffff16197810 */ /* 0x000fc80007ffe0ff */
[----:B------:R-:W-:-:S13]  /*1e80*/  ISETP.GE.U32.AND P1, PT, R25, 0xfe, PT ;  /* 0x000000fe1900780c */ /* 0x000fda0003f26070 */
[----:B------:R-:W-:Y:S05]  /*1e90*/  @!P1 BRA `(.L_x_33) ;  /* 0x0000000000809947 */ /* 0x000fea0003800000 */
[----:B------:R-:W-:-:S13]  /*1ea0*/  ISETP.GT.AND P1, PT, R22, 0xfe, PT ;  /* 0x000000fe1600780c */ /* 0x000fda0003f24270 */
[----:B------:R-:W-:Y:S05]  /*1eb0*/  @P1 BRA `(.L_x_34) ;  /* 0x00000000006c1947 */ /* 0x000fea0003800000 */
[----:B------:R-:W-:-:S13]  /*1ec0*/  ISETP.GE.AND P1, PT, R22, 0x1, PT ;  /* 0x000000011600780c */ /* 0x000fda0003f26270 */
[----:B------:R-:W-:Y:S05]  /*1ed0*/  @P1 BRA `(.L_x_35) ;  /* 0x0000000000741947 */ /* 0x000fea0003800000 */
[----:B------:R-:W-:Y:S02]  /*1ee0*/  ISETP.GE.AND P1, PT, R22, -0x18, PT ;  /* 0xffffffe81600780c */ /* 0x000fe40003f26270 */
[----:B------:R-:W-:-:S11]  /*1ef0*/  LOP3.LUT R0, R0, 0x80000000, RZ, 0xc0, !PT ;  /* 0x8000000000007812 */ /* 0x000fd600078ec0ff */
[----:B------:R-:W-:Y:S05]  /*1f00*/  @!P1 BRA `(.L_x_35) ;  /* 0x0000000000689947 */ /* 0x000fea0003800000 */
[CCC-:B------:R-:W-:Y:S01]  /*1f10*/  FFMA.RZ R25, R24.reuse, R26.reuse, R3.reuse ;  /* 0x0000001a18197223 */ /* 0x1c0fe2000000c003 */
[CCC-:B------:R-:W-:Y:S01]  /*1f20*/  FFMA.RP R23, R24.reuse, R26.reuse, R3.reuse ;  /* 0x0000001a18177223 */ /* 0x1c0fe20000008003 */
[----:B------:R-:W-:Y:S01]  /*1f30*/  FFMA.RM R24, R24, R26, R3 ;  /* 0x0000001a18187223 */ /* 0x000fe20000004003 */
[C---:B------:R-:W-:Y:S02]  /*1f40*/  IADD3 R26, PT, PT, R22.reuse, 0x20, RZ ;  /* 0x00000020161a7810 */ /* 0x040fe40007ffe0ff */
[----:B------:R-:W-:Y:S02]  /*1f50*/  LOP3.LUT R25, R25, 0x7fffff, RZ, 0xc0, !PT ;  /* 0x007fffff19197812 */ /* 0x000fe400078ec0ff */
[C---:B------:R-:W-:Y:S02]  /*1f60*/  ISETP.NE.AND P3, PT, R22.reuse, RZ, PT ;  /* 0x000000ff1600720c */ /* 0x040fe40003f65270 */
[----:B------:R-:W-:Y:S02]  /*1f70*/  LOP3.LUT R25, R25, 0x800000, RZ, 0xfc, !PT ;  /* 0x0080000019197812 */ /* 0x000fe400078efcff */
[----:B------:R-:W-:-:S02]  /*1f80*/  ISETP.NE.AND P2, PT, R22, RZ, PT ;  /* 0x000000ff1600720c */ /* 0x000fc40003f45270 */
[----:B------:R-:W-:Y:S02]  /*1f90*/  IADD3 R22, PT, PT, -R22, RZ, RZ ;  /* 0x000000ff16167210 */ /* 0x000fe40007ffe1ff */
[----:B------:R-:W-:Y:S02]  /*1fa0*/  SHF.L.U32 R26, R25, R26, RZ ;  /* 0x0000001a191a7219 */ /* 0x000fe400000006ff */
[----:B------:R-:W-:Y:S02]  /*1fb0*/  FSETP.NEU.FTZ.AND P1, PT, R23, R24, PT ;  /* 0x000000181700720b */ /* 0x000fe40003f3d000 */
[----:B------:R-:W-:Y:S02]  /*1fc0*/  SEL R22, R22, RZ, P3 ;  /* 0x000000ff16167207 */ /* 0x000fe40001800000 */
[----:B------:R-:W-:Y:S02]  /*1fd0*/  ISETP.NE.AND P2, PT, R26, RZ, P2 ;  /* 0x000000ff1a00720c */ /* 0x000fe40001745270 */
[----:B------:R-:W-:-:S02]  /*1fe0*/  SHF.R.U32.HI R22, RZ, R22, R25 ;  /* 0x00000016ff167219 */ /* 0x000fc40000011619 */
[----:B------:R-:W-:Y:S02]  /*1ff0*/  PLOP3.LUT P1, PT, P1, P2, PT, 0xf8, 0x8f ;  /* 0x00000000008f781c */ /* 0x000fe40000f25f70 */
[----:B------:R-:W-:Y:S02]  /*2000*/  SHF.R.U32.HI R24, RZ, 0x1, R22 ;  /* 0x00000001ff187819 */ /* 0x000fe40000011616 */
[----:B------:R-:W-:-:S04]  /*2010*/  SEL R3, RZ, 0x1, !P1 ;  /* 0x00000001ff037807 */ /* 0x000fc80004800000 */
[----:B------:R-:W-:-:S04]  /*2020*/  LOP3.LUT R3, R3, 0x1, R24, 0xf8, !PT ;  /* 0x0000000103037812 */ /* 0x000fc800078ef818 */
[----:B------:R-:W-:-:S04]  /*2030*/  LOP3.LUT R3, R3, R22, RZ, 0xc0, !PT ;  /* 0x0000001603037212 */ /* 0x000fc800078ec0ff */
[----:B------:R-:W-:-:S04]  /*2040*/  IADD3 R3, PT, PT, R24, R3, RZ ;  /* 0x0000000318037210 */ /* 0x000fc80007ffe0ff */
[----:B------:R-:W-:Y:S01]  /*2050*/  LOP3.LUT R0, R3, R0, RZ, 0xfc, !PT ;  /* 0x0000000003007212 */ /* 0x000fe200078efcff */
[----:B------:R-:W-:Y:S06]  /*2060*/  BRA `(.L_x_35) ;  /* 0x0000000000107947 */ /* 0x000fec0003800000 */
.L_x_34:
[----:B------:R-:W-:-:S04]  /*2070*/  LOP3.LUT R0, R0, 0x80000000, RZ, 0xc0, !PT ;  /* 0x8000000000007812 */ /* 0x000fc800078ec0ff */
[----:B------:R-:W-:Y:S01]  /*2080*/  LOP3.LUT R0, R0, 0x7f800000, RZ, 0xfc, !PT ;  /* 0x7f80000000007812 */ /* 0x000fe200078efcff */
[----:B------:R-:W-:Y:S06]  /*2090*/  BRA `(.L_x_35) ;  /* 0x0000000000047947 */ /* 0x000fec0003800000 */
.L_x_33:
[----:B------:R-:W-:-:S07]  /*20a0*/  LEA R0, R23, R0, 0x17 ;  /* 0x0000000017007211 */ /* 0x000fce00078eb8ff */
.L_x_35:
[----:B------:R-:W-:Y:S05]  /*20b0*/  BSYNC.RECONVERGENT B3 ;  /* 0x0000000000037941 */ /* 0x000fea0003800200 */
.L_x_32:
[----:B------:R-:W-:Y:S05]  /*20c0*/  BRA `(.L_x_36) ;  /* 0x0000000000207947 */ /* 0x000fea0003800000 */
.L_x_31:
[----:B------:R-:W-:-:S04]  /*20d0*/  LOP3.LUT R0, R3, 0x80000000, R0, 0x48, !PT ;  /* 0x8000000003007812 */ /* 0x000fc800078e4800 */
[----:B------:R-:W-:Y:S01]  /*20e0*/  LOP3.LUT R0, R0, 0x7f800000, RZ, 0xfc, !PT ;  /* 0x7f80000000007812 */ /* 0x000fe200078efcff */
[----:B------:R-:W-:Y:S06]  /*20f0*/  BRA `(.L_x_36) ;  /* 0x0000000000147947 */ /* 0x000fec0003800000 */
.L_x_30:
[----:B------:R-:W-:Y:S01]  /*2100*/  LOP3.LUT R0, R3, 0x80000000, R0, 0x48, !PT ;  /* 0x8000000003007812 */ /* 0x000fe200078e4800 */
[----:B------:R-:W-:Y:S06]  /*2110*/  BRA `(.L_x_36) ;  /* 0x00000000000c7947 */ /* 0x000fec0003800000 */
.L_x_29:
[----:B------:R-:W0:Y:S01]  /*2120*/  MUFU.RSQ R0, -QNAN ;  /* 0xffc0000000007908 */ /* 0x000e220000001400 */
[----:B------:R-:W-:Y:S05]  /*2130*/  BRA `(.L_x_36) ;  /* 0x0000000000047947 */ /* 0x000fea0003800000 */
.L_x_28:
[----:B------:R-:W-:-:S07]  /*2140*/  FADD.FTZ R0, R0, R3 ;  /* 0x0000000300007221 */ /* 0x000fce0000010000 */
.L_x_36:
[----:B------:R-:W-:Y:S05]  /*2150*/  BSYNC.RECONVERGENT B2 ;  /* 0x0000000000027941 */ /* 0x000fea0003800200 */
.L_x_26:
[----:B------:R-:W-:-:S04]  /*2160*/  HFMA2 R3, -RZ, RZ, 0, 0 ;  /* 0x00000000ff037431 */ /* 0x000fc800000001ff */
[----:B0-----:R-:W-:Y:S05]  /*2170*/  RET.REL.NODEC R2 `(_Z18group_norm_forwardPKfPfS0_S0_iiiiif) ;  /* 0xffffffdc02a07950 */ /* 0x001fea0003c3ffff */
.L_x_37:
[----:B------:R-:W-:-:S00]  /*2180*/  BRA `(.L_x_37) ;  /* 0xfffffffc00fc7947 */ /* 0x000fc0000383ffff */
[----:B------:R-:W-:-:S00]  /*2190*/  NOP ;  /* 0x0000000000007918 */ /* 0x000fc00000000000 */
        /* <DEDUP_REMOVED lines=14> */
.L_x_127:


//--------------------- .text._Z21instance_norm_forwardPKfPfS0_S0_iiiif --------------------------
	.section	.text._Z21instance_norm_forwardPKfPfS0_S0_iiiif,"ax",@progbits
	.align	128
        .global         _Z21instance_norm_forwardPKfPfS0_S0_iiiif
        .type           _Z21instance_norm_forwardPKfPfS0_S0_iiiif,@function
        .size           _Z21instance_norm_forwardPKfPfS0_S0_iiiif,(.L_x_129 - _Z21instance_norm_forwardPKfPfS0_S0_iiiif)
        .other          _Z21instance_norm_forwardPKfPfS0_S0_iiiif,@"STO_CUDA_ENTRY STV_DEFAULT"
_Z21instance_norm_forwardPKfPfS0_S0_iiiif:
.text._Z21instance_norm_forwardPKfPfS0_S0_iiiif:
[----:B------:R-:W-:Y:S01]  /*0000*/  LDC R1, c[0x0][0x37c] ;  /* 0x0000df00ff017b82 */ /* 0x000fe20000000800 */
[----:B------:R-:W0:Y:S07]  /*0010*/  S2R R10, SR_CTAID.X ;  /* 0x00000000000a7919 */ /* 0x000e2e0000002500 */
[----:B------:R-:W1:Y:S02]  /*0020*/  LDC.64 R2, c[0x0][0x3a0] ;  /* 0x0000e800ff027b82 */ /* 0x000e640000000a00 */
[----:B-1----:R-:W-:-:S05]  /*0030*/  IMAD R2, R3, R2, RZ ;  /* 0x0000000203027224 */ /* 0x002fca00078e02ff */
[----:B0-----:R-:W-:-:S13]  /*0040*/  ISETP.GE.AND P0, PT, R10, R2, PT ;  /* 0x000000020a00720c */ /* 0x001fda0003f06270 */
[----:B------:R-:W-:Y:S05]  /*0050*/  @P0 EXIT ;  /* 0x000000000000094d */ /* 0x000fea0003800000 */
[----:B------:R-:W-:Y:S01]  /*0060*/  IABS R7, R3 ;  /* 0x0000000300077213 */ /* 0x000fe20000000000 */
[----:B------:R-:W0:Y:S03]  /*0070*/  LDCU.64 UR6, c[0x0][0x3a8] ;  /* 0x00007500ff0677ac */ /* 0x000e260008000a00 */
[----:B------:R-:W1:Y:S01]  /*0080*/  I2F.RP R0, R7 ;  /* 0x0000000700007306 */ /* 0x000e620000209400 */
[----:B------:R-:W2:Y:S07]  /*0090*/  LDCU.64 UR12, c[0x0][0x358] ;  /* 0x00006b00ff0c77ac */ /* 0x000eae0008000a00 */
[----:B-1----:R-:W1:Y:S01]  /*00a0*/  MUFU.RCP R0, R0 ;  /* 0x0000000000007308 */ /* 0x002e620000001000 */
[----:B0-----:R-:W-:-:S04]  /*00b0*/  UIMAD UR6, UR7, UR6, URZ ;  /* 0x00000006070672a4 */ /* 0x001fc8000f8e02ff */
[----:B------:R-:W-:Y:S01]  /*00c0*/  UISETP.GE.AND UP0, UPT, UR6, 0x1, UPT ;  /* 0x000000010600788c */ /* 0x000fe2000bf06270 */
[----:B-1----:R-:W-:-:S04]  /*00d0*/  IADD3 R4, PT, PT, R0, 0xffffffe, RZ ;  /* 0x0ffffffe00047810 */ /* 0x002fc80007ffe0ff */
[----:B------:R0:W1:Y:S02]  /*00e0*/  F2I.FTZ.U32.TRUNC.NTZ R5, R4 ;  /* 0x0000000400057305 */ /* 0x000064000021f000 */
[----:B0-----:R-:W-:Y:S01]  /*00f0*/  HFMA2 R4, -RZ, RZ, 0, 0 ;  /* 0x00000000ff047431 */ /* 0x001fe200000001ff */
[----:B-1----:R-:W-:-:S05]  /*0100*/  IADD3 R2, PT, PT, RZ, -R5, RZ ;  /* 0x80000005ff027210 */ /* 0x002fca0007ffe0ff */
[----:B------:R-:W-:Y:S01]  /*0110*/  IMAD R9, R2, R7, RZ ;  /* 0x0000000702097224 */ /* 0x000fe200078e02ff */
[----:B------:R-:W-:-:S03]  /*0120*/  IABS R2, R10 ;  /* 0x0000000a00027213 */ /* 0x000fc60000000000 */
[----:B------:R-:W-:Y:S01]  /*0130*/  IMAD.HI.U32 R5, R5, R9, R4 ;  /* 0x0000000905057227 */ /* 0x000fe200078e0004 */
[----:B------:R-:W-:-:S05]  /*0140*/  MOV R4, RZ ;  /* 0x000000ff00047202 */ /* 0x000fca0000000f00 */
[----:B------:R-:W-:-:S05]  /*0150*/  IMAD.HI.U32 R5, R5, R2, RZ ;  /* 0x0000000205057227 */ /* 0x000fca00078e00ff */
[----:B------:R-:W-:-:S05]  /*0160*/  IADD3 R0, PT, PT, -R5, RZ, RZ ;  /* 0x000000ff05007210 */ /* 0x000fca0007ffe1ff */
[----:B------:R-:W-:-:S05]  /*0170*/  IMAD R0, R7, R0, R2 ;  /* 0x0000000007007224 */ /* 0x000fca00078e0202 */
[----:B------:R-:W-:-:S13]  /*0180*/  ISETP.GT.U32.AND P2, PT, R7, R0, PT ;  /* 0x000000000700720c */ /* 0x000fda0003f44070 */
[-C--:B------:R-:W-:Y:S02]  /*0190*/  @!P2 IADD3 R0, PT, PT, R0, -R7.reuse, RZ ;  /* 0x800000070000a210 */ /* 0x080fe40007ffe0ff */
[----:B------:R-:W-:Y:S02]  /*01a0*/  @!P2 IADD3 R5, PT, PT, R5, 0x1, RZ ;  /* 0x000000010505a810 */ /* 0x000fe40007ffe0ff */
[----:B------:R-:W-:Y:S02]  /*01b0*/  ISETP.GE.U32.AND P0, PT, R0, R7, PT ;  /* 0x000000070000720c */ /* 0x000fe40003f06070 */
[----:B------:R-:W-:Y:S02]  /*01c0*/  LOP3.LUT R0, R10, R3, RZ, 0x3c, !PT ;  /* 0x000000030a007212 */ /* 0x000fe400078e3cff */
[----:B------:R-:W-:Y:S02]  /*01d0*/  ISETP.NE.AND P2, PT, R3, RZ, PT ;  /* 0x000000ff0300720c */ /* 0x000fe40003f45270 */
[----:B------:R-:W-:-:S07]  /*01e0*/  ISETP.GE.AND P1, PT, R0, RZ, PT ;  /* 0x000000ff0000720c */ /* 0x000fce0003f26270 */
[----:B------:R-:W-:-:S06]  /*01f0*/  @P0 IADD3 R5, PT, PT, R5, 0x1, RZ ;  /* 0x0000000105050810 */ /* 0x000fcc0007ffe0ff */
[----:B------:R-:W-:Y:S02]  /*0200*/  @!P1 IADD3 R5, PT, PT, -R5, RZ, RZ ;  /* 0x000000ff05059210 */ /* 0x000fe40007ffe1ff */
[----:B------:R-:W-:-:S04]  /*0210*/  @!P2 LOP3.LUT R5, RZ, R3, RZ, 0x33, !PT ;  /* 0x00000003ff05a212 */ /* 0x000fc800078e33ff */
[----:B------:R-:W-:-:S05]  /*0220*/  IADD3 R0, PT, PT, -R5, RZ, RZ ;  /* 0x000000ff05007210 */ /* 0x000fca0007ffe1ff */
[----:B------:R-:W-:Y:S01]  /*0230*/  IMAD R10, R3, R0, R10 ;  /* 0x00000000030a7224 */ /* 0x000fe200078e020a */
[----:B--2---:R-:W-:Y:S06]  /*0240*/  BRA.U !UP0, `(.L_x_38) ;  /* 0x0000000508ac7547 */ /* 0x004fec000b800000 */
[----:B------:R-:W-:Y:S01]  /*0250*/  UISETP.GE.U32.AND UP2, UPT, UR6, 0x10, UPT ;  /* 0x000000100600788c */ /* 0x000fe2000bf46070 */
[----:B------:R-:W-:Y:S01]  /*0260*/  IMAD R0, R5, R3, R10 ;  /* 0x0000000305007224 */ /* 0x000fe200078e020a */
[----:B------:R-:W-:Y:S01]  /*0270*/  ULOP3.LUT UR10, UR6, 0xf, URZ, 0xc0, !UPT ;  /* 0x0000000f060a7892 */ /* 0x000fe2000f8ec0ff */
[----:B------:R-:W-:Y:S01]  /*0280*/  MOV R4, RZ ;  /* 0x000000ff00047202 */ /* 0x000fe20000000f00 */
[----:B------:R-:W-:Y:S01]  /*0290*/  UMOV UR4, URZ ;  /* 0x000000ff00047c82 */ /* 0x000fe20008000000 */
[----:B------:R-:W-:Y:S01]  /*02a0*/  IMAD R0, R0, UR6, RZ ;  /* 0x0000000600007c24 */ /* 0x000fe2000f8e02ff */
[----:B------:R-:W-:-:S03]  /*02b0*/  UISETP.NE.AND UP1, UPT, UR10, URZ, UPT ;  /* 0x000000ff0a00728c */ /* 0x000fc6000bf25270 */
[----:B------:R-:W-:Y:S08]  /*02c0*/  BRA.U !UP2, `(.L_x_39) ;  /* 0x000000010ab87547 */ /* 0x000ff0000b800000 */
[----:B------:R-:W0:Y:S01]  /*02d0*/  LDCU.64 UR8, c[0x0][0x380] ;  /* 0x00007000ff0877ac */ /* 0x000e220008000a00 */
[----:B------:R-:W-:Y:S01]  /*02e0*/  HFMA2 R4, -RZ, RZ, 0, 0 ;  /* 0x00000000ff047431 */ /* 0x000fe200000001ff */
[----:B------:R-:W-:Y:S01]  /*02f0*/  MOV R6, R0 ;  /* 0x0000000000067202 */ /* 0x000fe20000000f00 */
[----:B------:R-:W-:Y:S02]  /*0300*/  ULOP3.LUT UR4, UR6, 0x7ffffff0, URZ, 0xc0, !UPT ;  /* 0x7ffffff006047892 */ /* 0x000fe4000f8ec0ff */
[----:B0-----:R-:W-:Y:S02]  /*0310*/  UIADD3 UR5, UP2, UPT, UR8, 0x20, URZ ;  /* 0x0000002008057890 */ /* 0x001fe4000ff5e0ff */
[----:B------:R-:W-:Y:S02]  /*0320*/  UIADD3 UR8, UPT, UPT, -UR4, URZ, URZ ;  /* 0x000000ff04087290 */ /* 0x000fe4000fffe1ff */
[----:B------:R-:W-:-:S12]  /*0330*/  UIADD3.X UR7, UPT, UPT, URZ, UR9, URZ, UP2, !UPT ;  /* 0x00000009ff077290 */ /* 0x000fd800097fe4ff */
.L_x_40:
[----:B------:R-:W-:Y:S02]  /*0340*/  MOV R2, UR5 ;  /* 0x0000000500027c02 */ /* 0x000fe40008000f00 */
[----:B------:R-:W-:-:S03]  /*0350*/  MOV R3, UR7 ;  /* 0x0000000700037c02 */ /* 0x000fc60008000f00 */
[----:B------:R-:W-:-:S05]  /*0360*/  IMAD.WIDE R2, R6, 0x4, R2 ;  /* 0x0000000406027825 */ /* 0x000fca00078e0202 */
        /* <DEDUP_REMOVED lines=16> */
[----:B------:R-:W-:Y:S01]  /*0470*/  UIADD3 UR8, UPT, UPT, UR8, 0x10, URZ ;  /* 0x0000001008087890 */ /* 0x000fe2000fffe0ff */
[----:B------:R-:W-:-:S03]  /*0480*/  IADD3 R6, PT, PT, R6, 0x10, RZ ;  /* 0x0000001006067810 */ /* 0x000fc60007ffe0ff */
[----:B------:R-:W-:Y:S01]  /*0490*/  UISETP.NE.AND UP2, UPT, UR8, URZ, UPT ;  /* 0x000000ff0800728c */ /* 0x000fe2000bf45270 */
[----:B--2---:R-:W-:-:S04]  /*04a0*/  FADD R17, R17, R4 ;  /* 0x0000000411117221 */ /* 0x004fc80000000000 */
[----:B---3--:R-:W-:-:S04]  /*04b0*/  FADD R17, R17, R18 ;  /* 0x0000001211117221 */ /* 0x008fc80000000000 */
[----:B----4-:R-:W-:-:S04]  /*04c0*/  FADD R17, R17, R20 ;  /* 0x0000001411117221 */ /* 0x010fc80000000000 */
[----:B-----5:R-:W-:-:S04]  /*04d0*/  FADD R17, R17, R22 ;  /* 0x0000001611117221 */ /* 0x020fc80000000000 */
        /* <DEDUP_REMOVED lines=11> */
[----:B------:R-:W-:Y:S01]  /*0590*/  FADD R4, R7, R16 ;  /* 0x0000001007047221 */ /* 0x000fe20000000000 */
[----:B------:R-:W-:Y:S06]  /*05a0*/  BRA.U UP2, `(.L_x_40) ;  /* 0xfffffffd02647547 */ /* 0x000fec000b83ffff */
.L_x_39:
[----:B------:R-:W-:Y:S05]  /*05b0*/  BRA.U !UP1, `(.L_x_38) ;  /* 0x0000000109d07547 */ /* 0x000fea000b800000 */
[----:B------:R-:W-:Y:S02]  /*05c0*/  UISETP.GE.U32.AND UP1, UPT, UR10, 0x8, UPT ;  /* 0x000000080a00788c */ /* 0x000fe4000bf26070 */
[----:B------:R-:W-:-:S04]  /*05d0*/  ULOP3.LUT UR7, UR6, 0x7, URZ, 0xc0, !UPT ;  /* 0x0000000706077892 */ /* 0x000fc8000f8ec0ff */
[----:B------:R-:W-:-:S03]  /*05e0*/  UISETP.NE.AND UP2, UPT, UR7, URZ, UPT ;  /* 0x000000ff0700728c */ /* 0x000fc6000bf45270 */
[----:B------:R-:W-:Y:S08]  /*05f0*/  BRA.U !UP1, `(.L_x_41) ;  /* 0x0000000109507547 */ /* 0x000ff0000b800000 */
        /* <DEDUP_REMOVED lines=11> */
[----:B------:R-:W-:Y:S01]  /*06b0*/  UIADD3 UR4, UPT, UPT, UR4, 0x8, URZ ;  /* 0x0000000804047890 */ /* 0x000fe2000fffe0ff */
        /* <DEDUP_REMOVED lines=8> */
.L_x_41:
        /* <DEDUP_REMOVED lines=11> */
[----:B------:R-:W5:Y:S01]  /*07f0*/  LDG.E R11, desc[UR12][R2.64+0xc] ;  /* 0x00000c0c020b7981 */ /* 0x000f62000c1e1900 */
[----:B------:R-:W-:Y:S01]  /*0800*/  UIADD3 UR4, UPT, UPT, UR4, 0x4, URZ ;  /* 0x0000000404047890 */ /* 0x000fe2000fffe0ff */
[----:B--2---:R-:W-:-:S04]  /*0810*/  FADD R7, R4, R7 ;  /* 0x0000000704077221 */ /* 0x004fc80000000000 */
[----:B---3--:R-:W-:-:S04]  /*0820*/  FADD R6, R7, R6 ;  /* 0x0000000607067221 */ /* 0x008fc80000000000 */
[----:B----4-:R-:W-:-:S04]  /*0830*/  FADD R6, R6, R9 ;  /* 0x0000000906067221 */ /* 0x010fc80000000000 */
[----:B-----5:R-:W-:-:S07]  /*0840*/  FADD R4, R6, R11 ;  /* 0x0000000b06047221 */ /* 0x020fce0000000000 */
.L_x_42:
[----:B------:R-:W-:Y:S05]  /*0850*/  BRA.U !UP2, `(.L_x_38) ;  /* 0x000000010a287547 */ /* 0x000fea000b800000 */
[----:B------:R-:W0:Y:S01]  /*0860*/  LDC.64 R6, c[0x0][0x380] ;  /* 0x0000e000ff067b82 */ /* 0x000e220000000a00 */
[----:B------:R-:W-:Y:S01]  /*0870*/  IADD3 R9, PT, PT, R0, UR4, RZ ;  /* 0x0000000400097c10 */ /* 0x000fe2000fffe0ff */
[----:B------:R-:W-:-:S12]  /*0880*/  UIADD3 UR5, UPT, UPT, -UR5, URZ, URZ ;  /* 0x000000ff05057290 */ /* 0x000fd8000fffe1ff */
.L_x_43:
[----:B0-----:R-:W-:-:S06]  /*0890*/  IMAD.WIDE R2, R9, 0x4, R6 ;  /* 0x0000000409027825 */ /* 0x001fcc00078e0206 */
[----:B------:R-:W2:Y:S01]  /*08a0*/  LDG.E R3, desc[UR12][R2.64] ;  /* 0x0000000c02037981 */ /* 0x000ea2000c1e1900 */
[----:B------:R-:W-:Y:S01]  /*08b0*/  UIADD3 UR5, UPT, UPT, UR5, 0x1, URZ ;  /* 0x0000000105057890 */ /* 0x000fe2000fffe0ff */
[----:B------:R-:W-:-:S03]  /*08c0*/  IADD3 R9, PT, PT, R9, 0x1, RZ ;  /* 0x0000000109097810 */ /* 0x000fc60007ffe0ff */
[----:B------:R-:W-:Y:S01]  /*08d0*/  UISETP.NE.AND UP1, UPT, UR5, URZ, UPT ;  /* 0x000000ff0500728c */ /* 0x000fe2000bf25270 */
[----:B--2---:R-:W-:-:S08]  /*08e0*/  FADD R4, R3, R4 ;  /* 0x0000000403047221 */ /* 0x004fd00000000000 */
[----:B------:R-:W-:Y:S05]  /*08f0*/  BRA.U UP1, `(.L_x_43) ;  /* 0xfffffffd01e47547 */ /* 0x000fea000b83ffff */
.L_x_38:
[----:B------:R-:W-:-:S04]  /*0900*/  I2FP.F32.S32 R3, UR6 ;  /* 0x0000000600037c45 */ /* 0x000fc80008201400 */
        /* <DEDUP_REMOVED lines=9> */
[----:B------:R-:W-:-:S07]  /*09a0*/  MOV R14, 0x9c0 ;  /* 0x000009c0000e7802 */ /* 0x000fce0000000f00 */
[----:B------:R-:W-:Y:S05]  /*09b0*/  CALL.REL.NOINC `($__internal_3_$__cuda_sm3x_div_rn_noftz_f32_slowpath) ;  /* 0x0000000c009c7944 */ /* 0x000fea0003c00000 */
[----:B------:R-:W-:-:S07]  /*09c0*/  MOV R2, R0 ;  /* 0x0000000000027202 */ /* 0x000fce0000000f00 */
.L_x_44:
[----:B------:R-:W-:Y:S01]  /*09d0*/  HFMA2 R4, -RZ, RZ, 0, 0 ;  /* 0x00000000ff047431 */ /* 0x000fe200000001ff */
[----:B------:R-:W-:Y:S06]  /*09e0*/  BRA.U !UP0, `(.L_x_45) ;  /* 0x0000000908247547 */ /* 0x000fec000b800000 */
[----:B------:R-:W0:Y:S01]  /*09f0*/  LDCU UR4, c[0x0][0x3a4] ;  /* 0x00007480ff0477ac */ /* 0x000e220008000800 */
[----:B------:R-:W-:Y:S01]  /*0a00*/  MOV R4, RZ ;  /* 0x000000ff00047202 */ /* 0x000fe20000000f00 */
[----:B------:R-:W-:Y:S02]  /*0a10*/  UISETP.GE.U32.AND UP1, UPT, UR6, 0x10, UPT ;  /* 0x000000100600788c */ /* 0x000fe4000bf26070 */
[----:B------:R-:W-:-:S04]  /*0a20*/  ULOP3.LUT UR7, UR6, 0xf, URZ, 0xc0, !UPT ;  /* 0x0000000f06077892 */ /* 0x000fc8000f8ec0ff */
[----:B------:R-:W-:Y:S01]  /*0a30*/  UISETP.NE.AND UP0, UPT, UR7, URZ, UPT ;  /* 0x000000ff0700728c */ /* 0x000fe2000bf05270 */
[----:B0-----:R-:W-:Y:S01]  /*0a40*/  IMAD R0, R5, UR4, R10 ;  /* 0x0000000405007c24 */ /* 0x001fe2000f8e020a */
[----:B------:R-:W-:-:S03]  /*0a50*/  UMOV UR4, URZ ;  /* 0x000000ff00047c82 */ /* 0x000fc60008000000 */
[----:B------:R-:W-:Y:S01]  /*0a60*/  IMAD R0, R0, UR6, RZ ;  /* 0x0000000600007c24 */ /* 0x000fe2000f8e02ff */
[----:B------:R-:W-:Y:S06]  /*0a70*/  BRA.U !UP1, `(.L_x_46) ;  /* 0x0000000109f87547 */ /* 0x000fec000b800000 */
[----:B------:R-:W0:Y:S01]  /*0a80*/  LDCU.64 UR8, c[0x0][0x380] ;  /* 0x00007000ff0877ac */ /* 0x000e220008000a00 */
[----:B------:R-:W-:Y:S02]  /*0a90*/  MOV R4, RZ ;  /* 0x000000ff00047202 */ /* 0x000fe40000000f00 */
[----:B------:R-:W-:Y:S01]  /*0aa0*/  MOV R8, R0 ;  /* 0x0000000000087202 */ /* 0x000fe20000000f00 */
[----:B------:R-:W-:-:S04]  /*0ab0*/  ULOP3.LUT UR4, UR6, 0x7ffffff0, URZ, 0xc0, !UPT ;  /* 0x7ffffff006047892 */ /* 0x000fc8000f8ec0ff */
[----:B------:R-:W-:Y:S02]  /*0ac0*/  UIADD3 UR5, UPT, UPT, -UR4, URZ, URZ ;  /* 0x000000ff04057290 */ /* 0x000fe4000fffe1ff */
[----:B0-----:R-:W-:-:S04]  /*0ad0*/  UIADD3 UR8, UP1, UPT, UR8, 0x20, URZ ;  /* 0x0000002008087890 */ /* 0x001fc8000ff3e0ff */
[----:B------:R-:W-:-:S12]  /*0ae0*/  UIADD3.X UR9, UPT, UPT, URZ, UR9, URZ, UP1, !UPT ;  /* 0x00000009ff097290 */ /* 0x000fd80008ffe4ff */
.L_x_47:
        /* <DEDUP_REMOVED lines=22> */
[----:B--2---:R-:W-:-:S04]  /*0c50*/  FADD R16, R16, -R2 ;  /* 0x8000000210107221 */ /* 0x004fc80000000000 */
[----:B------:R-:W-:Y:S01]  /*0c60*/  FFMA R4, R16, R16, R4 ;  /* 0x0000001010047223 */ /* 0x000fe20000000004 */
[--C-:B---3--:R-:W-:Y:S01]  /*0c70*/  FADD R18, R18, -R2.reuse ;  /* 0x8000000212127221 */ /* 0x108fe20000000000 */
[----:B----4-:R-:W-:-:S03]  /*0c80*/  FADD R20, R20, -R2 ;  /* 0x8000000214147221 */ /* 0x010fc60000000000 */
[----:B------:R-:W-:Y:S01]  /*0c90*/  FFMA R4, R18, R18, R4 ;  /* 0x0000001212047223 */ /* 0x000fe20000000004 */
        /* <DEDUP_REMOVED lines=27> */
[----:B------:R-:W-:Y:S06]  /*0e50*/  BRA.U UP1, `(.L_x_47) ;  /* 0xfffffffd01247547 */ /* 0x000fec000b83ffff */
.L_x_46:
        /* <DEDUP_REMOVED lines=33> */
.L_x_48:
        /* <DEDUP_REMOVED lines=21> */
.L_x_49:
[----:B------:R-:W-:Y:S05]  /*11c0*/  BRA.U !UP1, `(.L_x_45) ;  /* 0x00000001092c7547 */ /* 0x000fea000b800000 */
[----:B------:R-:W0:Y:S01]  /*11d0*/  LDC.64 R8, c[0x0][0x380] ;  /* 0x0000e000ff087b82 */ /* 0x000e220000000a00 */
[----:B------:R-:W-:Y:S01]  /*11e0*/  IADD3 R11, PT, PT, R0, UR4, RZ ;  /* 0x00000004000b7c10 */ /* 0x000fe2000fffe0ff */
[----:B------:R-:W-:-:S12]  /*11f0*/  UIADD3 UR5, UPT, UPT, -UR5, URZ, URZ ;  /* 0x000000ff05057290 */ /* 0x000fd8000fffe1ff */
.L_x_50:
[----:B0-----:R-:W-:-:S06]  /*1200*/  IMAD.WIDE R6, R11, 0x4, R8 ;  /* 0x000000040b067825 */ /* 0x001fcc00078e0208 */
[----:B------:R-:W2:Y:S01]  /*1210*/  LDG.E R7, desc[UR12][R6.64] ;  /* 0x0000000c06077981 */ /* 0x000ea2000c1e1900 */
[----:B------:R-:W-:Y:S01]  /*1220*/  UIADD3 UR5, UPT, UPT, UR5, 0x1, URZ ;  /* 0x0000000105057890 */ /* 0x000fe2000fffe0ff */
[----:B------:R-:W-:-:S03]  /*1230*/  IADD3 R11, PT, PT, R11, 0x1, RZ ;  /* 0x000000010b0b7810 */ /* 0x000fc60007ffe0ff */
[----:B------:R-:W-:Y:S01]  /*1240*/  UISETP.NE.AND UP0, UPT, UR5, URZ, UPT ;  /* 0x000000ff0500728c */ /* 0x000fe2000bf05270 */
[----:B--2---:R-:W-:-:S04]  /*1250*/  FADD R13, R7, -R2 ;  /* 0x80000002070d7221 */ /* 0x004fc80000000000 */
[----:B------:R-:W-:-:S04]  /*1260*/  FFMA R4, R13, R13, R4 ;  /* 0x0000000d0d047223 */ /* 0x000fc80000000004 */
[----:B------:R-:W-:Y:S05]  /*1270*/  BRA.U UP0, `(.L_x_50) ;  /* 0xfffffffd00e07547 */ /* 0x000fea000b83ffff */
.L_x_45:
[----:B------:R-:W0:Y:S01]  /*1280*/  MUFU.RCP R0, R3 ;  /* 0x0000000300007308 */ /* 0x000e220000001000 */
[----:B------:R-:W-:Y:S07]  /*1290*/  BSSY.RECONVERGENT B0, `(.L_x_51) ;  /* 0x000000b000007945 */ /* 0x000fee0003800200 */
        /* <DEDUP_REMOVED lines=10> */
.L_x_52:
[----:B------:R-:W-:Y:S05]  /*1340*/  BSYNC.RECONVERGENT B0 ;  /* 0x0000000000007941 */ /* 0x000fea0003800200 */
.L_x_51:
[----:B------:R-:W0:Y:S02]  /*1350*/  S2R R13, SR_TID.X ;  /* 0x00000000000d7919 */ /* 0x000e240000002100 */
[----:B0-----:R-:W-:-:S13]  /*1360*/  ISETP.GE.AND P0, PT, R13, UR6, PT ;  /* 0x000000060d007c0c */ /* 0x001fda000bf06270 */
[----:B------:R-:W-:Y:S05]  /*1370*/  @P0 EXIT ;  /* 0x000000000000094d */ /* 0x000fea0003800000 */
[----:B------:R-:W0:Y:S01]  /*1380*/  LDCU UR4, c[0x0][0x3b0] ;  /* 0x00007600ff0477ac */ /* 0x000e220008000800 */
[----:B------:R-:W-:Y:S01]  /*1390*/  BSSY.RECONVERGENT B0, `(.L_x_53) ;  /* 0x0000012000007945 */ /* 0x000fe20003800200 */
[----:B------:R-:W1:Y:S01]  /*13a0*/  LDCU UR5, c[0x0][0x3a4] ;  /* 0x00007480ff0577ac */ /* 0x000e620008000800 */
[----:B0-----:R-:W-:-:S04]  /*13b0*/  FADD R0, R0, UR4 ;  /* 0x0000000400007e21 */ /* 0x001fc80008000000 */
[----:B------:R0:W2:Y:S01]  /*13c0*/  MUFU.RSQ R7, R0 ;  /* 0x0000000000077308 */ /* 0x0000a20000001400 */
[----:B------:R-:W-:Y:S01]  /*13d0*/  IADD3 R3, PT, PT, R0, -0xd000000, RZ ;  /* 0xf300000000037810 */ /* 0x000fe20007ffe0ff */
[----:B-1----:R-:W-:-:S03]  /*13e0*/  IMAD R12, R5, UR5, R10 ;  /* 0x00000005050c7c24 */ /* 0x002fc6000f8e020a */
[----:B------:R-:W-:Y:S01]  /*13f0*/  ISETP.GT.U32.AND P0, PT, R3, 0x727fffff, PT ;  /* 0x727fffff0300780c */ /* 0x000fe20003f04070 */
[----:B------:R-:W-:-:S12]  /*1400*/  IMAD R12, R12, UR6, RZ ;  /* 0x000000060c0c7c24 */ /* 0x000fd8000f8e02ff */
[----:B0-2---:R-:W-:Y:S05]  /*1410*/  @!P0 BRA `(.L_x_54) ;  /* 0x0000000000148947 */ /* 0x005fea0003800000 */
[----:B------:R-:W-:Y:S01]  /*1420*/  BSSY.RECONVERGENT B1, `(.L_x_55) ;  /* 0x0000003000017945 */ /* 0x000fe20003800200 */
[----:B------:R-:W-:-:S07]  /*1430*/  MOV R8, 0x1450 ;  /* 0x0000145000087802 */ /* 0x000fce0000000f00 */
[----:B------:R-:W-:Y:S05]  /*1440*/  CALL.REL.NOINC `($__internal_2_$__cuda_sm20_sqrt_rn_f32_slowpath) ;  /* 0x0000000000a07944 */ /* 0x000fea0003c00000 */
[----:B------:R-:W-:Y:S05]  /*1450*/  BSYNC.RECONVERGENT B1 ;  /* 0x0000000000017941 */ /* 0x000fea0003800200 */
.L_x_55:
[----:B------:R-:W-:Y:S05]  /*1460*/  BRA `(.L_x_56) ;  /* 0x0000000000107947 */ /* 0x000fea0003800000 */
.L_x_54:
[----:B------:R-:W-:Y:S01]  /*1470*/  FMUL.FTZ R3, R0, R7 ;  /* 0x0000000700037220 */ /* 0x000fe20000410000 */
[----:B------:R-:W-:-:S03]  /*1480*/  FMUL.FTZ R4, R7, 0.5 ;  /* 0x3f00000007047820 */ /* 0x000fc60000410000 */
[----:B------:R-:W-:-:S04]  /*1490*/  FFMA R0, -R3, R3, R0 ;  /* 0x0000000303007223 */ /* 0x000fc80000000100 */
[----:B------:R-:W-:-:S07]  /*14a0*/  FFMA R3, R0, R4, R3 ;  /* 0x0000000400037223 */ /* 0x000fce0000000003 */
.L_x_56:
[----:B------:R-:W-:Y:S05]  /*14b0*/  BSYNC.RECONVERGENT B0 ;  /* 0x0000000000007941 */ /* 0x000fea0003800200 */
.L_x_53:
[----:B------:R-:W0:Y:S01]  /*14c0*/  LDC.64 R4, c[0x0][0x390] ;  /* 0x0000e400ff047b82 */ /* 0x000e220000000a00 */
[----:B------:R-:W1:Y:S07]  /*14d0*/  LDCU UR4, c[0x0][0x360] ;  /* 0x00006c00ff0477ac */ /* 0x000e6e0008000800 */
[----:B------:R-:W2:Y:S08]  /*14e0*/  LDC.64 R14, c[0x0][0x398] ;  /* 0x0000e600ff0e7b82 */ /* 0x000eb00000000a00 */
[----:B------:R-:W3:Y:S08]  /*14f0*/  LDC.64 R8, c[0x0][0x380] ;  /* 0x0000e000ff087b82 */ /* 0x000ef00000000a00 */
[----:B------:R-:W4:Y:S01]  /*1500*/  LDC.64 R6, c[0x0][0x388] ;  /* 0x0000e200ff067b82 */ /* 0x000f220000000a00 */
[----:B0-----:R-:W-:-:S04]  /*1510*/  IMAD.WIDE.U32 R4, R10, 0x4, R4 ;  /* 0x000000040a047825 */ /* 0x001fc800078e0004 */
[----:B-12---:R-:W-:-:S07]  /*1520*/  IMAD.WIDE.U32 R10, R10, 0x4, R14 ;  /* 0x000000040a0a7825 */ /* 0x006fce00078e000e */
.L_x_59:
[----:B------:R-:W-:-:S05]  /*1530*/  IADD3 R17, PT, PT, R12, R13, RZ ;  /* 0x0000000d0c117210 */ /* 0x000fca0007ffe0ff */
[----:B0--3--:R-:W-:-:S06]  /*1540*/  IMAD.WIDE R14, R17, 0x4, R8 ;  /* 0x00000004110e7825 */ /* 0x009fcc00078e0208 */
[----:B------:R-:W2:Y:S01]  /*1550*/  LDG.E R15, desc[UR12][R14.64] ;  /* 0x0000000c0e0f7981 */ /* 0x000ea2000c1e1900 */
[----:B------:R-:W0:Y:S01]  /*1560*/  MUFU.RCP R16, R3 ;  /* 0x0000000300107308 */ /* 0x000e220000001000 */
[----:B------:R-:W-:Y:S01]  /*1570*/  BSSY.RECONVERGENT B0, `(.L_x_57) ;  /* 0x000000c000007945 */ /* 0x000fe20003800200 */
[----:B0-----:R-:W-:-:S04]  /*1580*/  FFMA R19, R16, -R3, 1 ;  /* 0x3f80000010137423 */ /* 0x001fc80000000803 */
[----:B------:R-:W-:Y:S01]  /*1590*/  FFMA R19, R16, R19, R16 ;  /* 0x0000001310137223 */ /* 0x000fe20000000010 */
[----:B--2---:R-:W-:-:S04]  /*15a0*/  FADD R0, R15, -R2 ;  /* 0x800000020f007221 */ /* 0x004fc80000000000 */
[----:B------:R-:W0:Y:S01]  /*15b0*/  FCHK P0, R0, R3 ;  /* 0x0000000300007302 */ /* 0x000e220000000000 */
[----:B------:R-:W-:-:S04]  /*15c0*/  FFMA R16, R0, R19, RZ ;  /* 0x0000001300107223 */ /* 0x000fc800000000ff */
[----:B------:R-:W-:-:S04]  /*15d0*/  FFMA R18, R16, -R3, R0 ;  /* 0x8000000310127223 */ /* 0x000fc80000000000 */
[----:B------:R-:W-:Y:S01]  /*15e0*/  FFMA R16, R19, R18, R16 ;  /* 0x0000001213107223 */ /* 0x000fe20000000010 */
[----:B0-----:R-:W-:Y:S06]  /*15f0*/  @!P0 BRA `(.L_x_58) ;  /* 0x00000000000c8947 */ /* 0x001fec0003800000 */
[----:B------:R-:W-:-:S07]  /*1600*/  MOV R14, 0x1620 ;  /* 0x00001620000e7802 */ /* 0x000fce0000000f00 */
[----:B----4-:R-:W-:Y:S05]  /*1610*/  CALL.REL.NOINC `($__internal_3_$__cuda_sm3x_div_rn_noftz_f32_slowpath) ;  /* 0x0000000000847944 */ /* 0x010fea0003c00000 */
[----:B------:R-:W-:-:S07]  /*1620*/  MOV R16, R0 ;  /* 0x0000000000107202 */ /* 0x000fce0000000f00 */
.L_x_58:
[----:B------:R-:W-:Y:S05]  /*1630*/  BSYNC.RECONVERGENT B0 ;  /* 0x0000000000007941 */ /* 0x000fea0003800200 */
.L_x_57:
[----:B------:R-:W2:Y:S04]  /*1640*/  LDG.E R19, desc[UR12][R4.64] ;  /* 0x0000000c04137981 */ /* 0x000ea8000c1e1900 */
[----:B------:R-:W2:Y:S01]  /*1650*/  LDG.E R0, desc[UR12][R10.64] ;  /* 0x0000000c0a007981 */ /* 0x000ea2000c1e1900 */
[----:B----4-:R-:W-:Y:S01]  /*1660*/  IMAD.WIDE R14, R17, 0x4, R6 ;  /* 0x00000004110e7825 */ /* 0x010fe200078e0206 */
[----:B------:R-:W-:-:S04]  /*1670*/  IADD3 R13, PT, PT, R13, UR4, RZ ;  /* 0x000000040d0d7c10 */ /* 0x000fc8000fffe0ff */
[----:B------:R-:W-:Y:S01]  /*1680*/  ISETP.GE.AND P0, PT, R13, UR6, PT ;  /* 0x000000060d007c0c */ /* 0x000fe2000bf06270 */
[----:B--2---:R-:W-:-:S05]  /*1690*/  FFMA R19, R19, R16, R0 ;  /* 0x0000001013137223 */ /* 0x004fca0000000000 */
[----:B------:R0:W-:Y:S07]  /*16a0*/  STG.E desc[UR12][R14.64], R19 ;  /* 0x000000130e007986 */ /* 0x0001ee000c10190c */
[----:B------:R-:W-:Y:S05]  /*16b0*/  @!P0 BRA `(.L_x_59) ;  /* 0xfffffffc009c8947 */ /* 0x000fea000383ffff */
[----:B------:R-:W-:Y:S05]  /*16c0*/  EXIT ;  /* 0x000000000000794d */ /* 0x000fea0003800000 */
        .weak           $__internal_2_$__cuda_sm20_sqrt_rn_f32_slowpath
        .type           $__internal_2_$__cuda_sm20_sqrt_rn_f32_slowpath,@function
        .size           $__internal_2_$__cuda_sm20_sqrt_rn_f32_slowpath,($__internal_3_$__cuda_sm3x_div_rn_noftz_f32_slowpath - $__internal_2_$__cuda_sm20_sqrt_rn_f32_slowpath)
$__internal_2_$__cuda_sm20_sqrt_rn_f32_slowpath:
        /* <DEDUP_REMOVED lines=19> */
.L_x_60:
[----:B------:R-:W-:Y:S01]  /*1800*/  HFMA2 R5, -RZ, RZ, 0, 0 ;  /* 0x00000000ff057431 */ /* 0x000fe200000001ff */
[----:B------:R-:W-:-:S04]  /*1810*/  MOV R4, R8 ;  /* 0x0000000800047202 */ /* 0x000fc80000000f00 */
[----:B------:R-:W-:Y:S05]  /*1820*/  RET.REL.NODEC R4 `(_Z21instance_norm_forwardPKfPfS0_S0_iiiif) ;  /* 0xffffffe404f47950 */ /* 0x000fea0003c3ffff */
        .weak           $__internal_3_$__cuda_sm3x_div_rn_noftz_f32_slowpath
        .type           $__internal_3_$__cuda_sm3x_div_rn_noftz_f32_slowpath,@function
        .size           $__internal_3_$__cuda_sm3x_div_rn_noftz_f32_slowpath,(.L_x_129 - $__internal_3_$__cuda_sm3x_div_rn_noftz_f32_slowpath)
$__internal_3_$__cuda_sm3x_div_rn_noftz_f32_slowpath:
[----:B------:R-:W-:Y:S01]  /*1830*/  SHF.R.U32.HI R15, RZ, 0x17, R3 ;  /* 0x00000017ff0f7819 */ /* 0x000fe20000011603 */
[----:B------:R-:W-:Y:S01]  /*1840*/  BSSY.RECONVERGENT B1, `(.L_x_61) ;  /* 0x0000063000017945 */ /* 0x000fe20003800200 */
[----:B------:R-:W-:Y:S02]  /*1850*/  SHF.R.U32.HI R18, RZ, 0x17, R0 ;  /* 0x00000017ff127819 */ /* 0x000fe40000011600 */
[----:B------:R-:W-:Y:S02]  /*1860*/  LOP3.LUT R15, R15, 0xff, RZ, 0xc0, !PT ;  /* 0x000000ff0f0f7812 */ /* 0x000fe400078ec0ff */
[----:B------:R-:W-:Y:S02]  /*1870*/  LOP3.LUT R18, R18, 0xff, RZ, 0xc0, !PT ;  /* 0x000000ff12127812 */ /* 0x000fe400078ec0ff */
[----:B------:R-:W-:Y:S02]  /*1880*/  IADD3 R21, PT, PT, R15, -0x1, RZ ;  /* 0xffffffff0f157810 */ /* 0x000fe40007ffe0ff */
[----:B------:R-:W-:-:S02]  /*1890*/  IADD3 R20, PT, PT, R18, -0x1, RZ ;  /* 0xffffffff12147810 */ /* 0x000fc40007ffe0ff */
[----:B------:R-:W-:Y:S02]  /*18a0*/  ISETP.GT.U32.AND P0, PT, R21, 0xfd, PT ;  /* 0x000000fd1500780c */ /* 0x000fe40003f04070 */
[----:B------:R-:W-:Y:S02]  /*18b0*/  MOV R19, R3 ;  /* 0x0000000300137202 */ /* 0x000fe40000000f00 */
        /* <DEDUP_REMOVED lines=26> */
.L_x_62:
[----:B------:R-:W-:Y:S01]  /*1a60*/  LEA R20, R15, 0xc0800000, 0x17 ;  /* 0xc08000000f147811 */ /* 0x000fe200078eb8ff */
[----:B------:R-:W-:Y:S01]  /*1a70*/  BSSY.RECONVERGENT B2, `(.L_x_67) ;  /* 0x0000036000027945 */ /* 0x000fe20003800200 */
[----:B------:R-:W-:Y:S02]  /*1a80*/  IADD3 R18, PT, PT, R18, -0x7f, RZ ;  /* 0xffffff8112127810 */ /* 0x000fe40007ffe0ff */
[----:B------:R-:W-:-:S03]  /*1a90*/  IADD3 R22, PT, PT, -R20, R19, RZ ;  /* 0x0000001314167210 */ /* 0x000fc60007ffe1ff */
[----:B------:R-:W-:Y:S01]  /*1aa0*/  IMAD R0, R18, -0x800000, R0 ;  /* 0xff80000012007824 */ /* 0x000fe200078e0200 */
[----:B------:R-:W0:Y:S01]  /*1ab0*/  MUFU.RCP R20, R22 ;  /* 0x0000001600147308 */ /* 0x000e220000001000 */
[----:B------:R-:W-:-:S04]  /*1ac0*/  FADD.FTZ R19, -R22, -RZ ;  /* 0x800000ff16137221 */ /* 0x000fc80000010100 */
[----:B0-----:R-:W-:-:S04]  /*1ad0*/  FFMA R21, R20, R19, 1 ;  /* 0x3f80000014157423 */ /* 0x001fc80000000013 */
[----:B------:R-:W-:-:S04]  /*1ae0*/  FFMA R21, R20, R21, R20 ;  /* 0x0000001514157223 */ /* 0x000fc80000000014 */
[----:B------:R-:W-:-:S04]  /*1af0*/  FFMA R20, R0, R21, RZ ;  /* 0x0000001500147223 */ /* 0x000fc800000000ff */
[----:B------:R-:W-:-:S04]  /*1b00*/  FFMA R23, R19, R20, R0 ;  /* 0x0000001413177223 */ /* 0x000fc80000000000 */
[----:B------:R-:W-:Y:S01]  /*1b10*/  FFMA R20, R21, R23, R20 ;  /* 0x0000001715147223 */ /* 0x000fe20000000014 */
[----:B------:R-:W-:-:S03]  /*1b20*/  IADD3 R23, PT, PT, R18, 0x7f, -R15 ;  /* 0x0000007f12177810 */ /* 0x000fc60007ffe80f */
[----:B------:R-:W-:Y:S01]  /*1b30*/  FFMA R19, R19, R20, R0 ;  /* 0x0000001413137223 */ /* 0x000fe20000000000 */
[----:B------:R-:W-:-:S03]  /*1b40*/  IADD3 R23, PT, PT, R23, R16, RZ ;  /* 0x0000001017177210 */ /* 0x000fc60007ffe0ff */
        /* <DEDUP_REMOVED lines=14> */
[-CC-:B------:R-:W-:Y:S01]  /*1c30*/  FFMA.RZ R16, R21, R19.reuse, R20.reuse ;  /* 0x0000001315107223 */ /* 0x180fe2000000c014 */
[C---:B------:R-:W-:Y:S02]  /*1c40*/  ISETP.NE.AND P2, PT, R15.reuse, RZ, PT ;  /* 0x000000ff0f00720c */ /* 0x040fe40003f45270 */
[----:B------:R-:W-:Y:S02]  /*1c50*/  ISETP.NE.AND P1, PT, R15, RZ, PT ;  /* 0x000000ff0f00720c */ /* 0x000fe40003f25270 */
[----:B------:R-:W-:Y:S01]  /*1c60*/  LOP3.LUT R18, R16, 0x7fffff, RZ, 0xc0, !PT ;  /* 0x007fffff10127812 */ /* 0x000fe200078ec0ff */
[CCC-:B------:R-:W-:Y:S01]  /*1c70*/  FFMA.RP R16, R21.reuse, R19.reuse, R20.reuse ;  /* 0x0000001315107223 */ /* 0x1c0fe20000008014 */
[----:B------:R-:W-:Y:S01]  /*1c80*/  FFMA.RM R19, R21, R19, R20 ;  /* 0x0000001315137223 */ /* 0x000fe20000004014 */
[----:B------:R-:W-:Y:S02]  /*1c90*/  IADD3 R21, PT, PT, R15, 0x20, RZ ;  /* 0x000000200f157810 */ /* 0x000fe40007ffe0ff */
[----:B------:R-:W-:-:S02]  /*1ca0*/  LOP3.LUT R18, R18, 0x800000, RZ, 0xfc, !PT ;  /* 0x0080000012127812 */ /* 0x000fc400078efcff */
        /* <DEDUP_REMOVED lines=14> */
.L_x_69:
[----:B------:R-:W-:-:S04]  /*1d90*/  LOP3.LUT R0, R0, 0x80000000, RZ, 0xc0, !PT ;  /* 0x8000000000007812 */ /* 0x000fc800078ec0ff */
[----:B------:R-:W-:Y:S01]  /*1da0*/  LOP3.LUT R0, R0, 0x7f800000, RZ, 0xfc, !PT ;  /* 0x7f80000000007812 */ /* 0x000fe200078efcff */
[----:B------:R-:W-:Y:S06]  /*1db0*/  BRA `(.L_x_70) ;  /* 0x0000000000047947 */ /* 0x000fec0003800000 */
.L_x_68:
[----:B------:R-:W-:-:S07]  /*1dc0*/  LEA R0, R23, R0, 0x17 ;  /* 0x0000000017007211 */ /* 0x000fce00078eb8ff */
.L_x_70:
[----:B------:R-:W-:Y:S05]  /*1dd0*/  BSYNC.RECONVERGENT B2 ;  /* 0x0000000000027941 */ /* 0x000fea0003800200 */
.L_x_67:
[----:B------:R-:W-:Y:S05]  /*1de0*/  BRA `(.L_x_71) ;  /* 0x0000000000207947 */ /* 0x000fea0003800000 */
.L_x_66:
[----:B------:R-:W-:-:S04]  /*1df0*/  LOP3.LUT R0, R19, 0x80000000, R0, 0x48, !PT ;  /* 0x8000000013007812 */ /* 0x000fc800078e4800 */
[----:B------:R-:W-:Y:S01]  /*1e00*/  LOP3.LUT R0, R0, 0x7f800000, RZ, 0xfc, !PT ;  /* 0x7f80000000007812 */ /* 0x000fe200078efcff */
[----:B------:R-:W-:Y:S06]  /*1e10*/  BRA `(.L_x_71) ;  /* 0x0000000000147947 */ /* 0x000fec0003800000 */
.L_x_65:
[----:B------:R-:W-:Y:S01]  /*1e20*/  LOP3.LUT R0, R19, 0x80000000, R0, 0x48, !PT ;  /* 0x8000000013007812 */ /* 0x000fe200078e4800 */
[----:B------:R-:W-:Y:S06]  /*1e30*/  BRA `(.L_x_71) ;  /* 0x00000000000c7947 */ /* 0x000fec0003800000 */
.L_x_64:
[----:B------:R-:W0:Y:S01]  /*1e40*/  MUFU.RSQ R0, -QNAN ;  /* 0xffc0000000007908 */ /* 0x000e220000001400 */
[----:B------:R-:W-:Y:S05]  /*1e50*/  BRA `(.L_x_71) ;  /* 0x0000000000047947 */ /* 0x000fea0003800000 */
.L_x_63:
[----:B------:R-:W-:-:S07]  /*1e60*/  FADD.FTZ R0, R0, R3 ;  /* 0x0000000300007221 */ /* 0x000fce0000010000 */
.L_x_71:
[----:B------:R-:W-:Y:S05]  /*1e70*/  BSYNC.RECONVERGENT B1 ;  /* 0x0000000000017941 */ /* 0x000fea0003800200 */
.L_x_61:
[----:B------:R-:W-:-:S04]  /*1e80*/  HFMA2 R15, -RZ, RZ, 0, 0 ;  /* 0x00000000ff0f7431 */ /* 0x000fc800000001ff */
[----:B0-----:R-:W-:Y:S05]  /*1e90*/  RET.REL.NODEC R14 `(_Z21instance_norm_forwardPKfPfS0_S0_iiiif) ;  /* 0xffffffe00e587950 */ /* 0x001fea0003c3ffff */
.L_x_72:
        /* <DEDUP_REMOVED lines=14> */
.L_x_129:


//--------------------- .text._Z18layer_norm_forwardPKfPfS0_S0_iif --------------------------
	.section	.text._Z18layer_norm_forwardPKfPfS0_S0_iif,"ax",@progbits
	.align	128
        .global         _Z18layer_norm_forwardPKfPfS0_S0_iif
        .type           _Z18layer_norm_forwardPKfPfS0_S0_iif,@function
        .size           _Z18layer_norm_forwardPKfPfS0_S0_iif,(.L_x_131 - _Z18layer_norm_forwardPKfPfS0_S0_iif)
        .other          _Z18layer_norm_forwardPKfPfS0_S0_iif,@"STO_CUDA_ENTRY STV_DEFAULT"
_Z18layer_norm_forwardPKfPfS0_S0_iif:
.text._Z18layer_norm_forwardPKfPfS0_S0_iif:
[----:B------:R-:W-:Y:S08]  /*0000*/  LDC R1, c[0x0][0x37c] ;  /* 0x0000df00ff017b82 */ /* 0x000ff00000000800 */
[----:B------:R-:W0:Y:S08]  /*0010*/  S2UR UR7, SR_CTAID.X ;  /* 0x00000000000779c3 */ /* 0x000e300000002500 */
[----:B------:R-:W0:Y:S02]  /*0020*/  LDC R0, c[0x0][0x3a0] ;  /* 0x0000e800ff007b82 */ /* 0x000e240000000800 */
[----:B0-----:R-:W-:-:S13]  /*0030*/  ISETP.LE.AND P0, PT, R0, UR7, PT ;  /* 0x0000000700007c0c */ /* 0x001fda000bf03270 */
[----:B------:R-:W-:Y:S05]  /*0040*/  @P0 EXIT ;  /* 0x000000000000094d */ /* 0x000fea0003800000 */
[----:B------:R-:W0:Y:S01]  /*0050*/  S2R R2, SR_TID.X ;  /* 0x0000000000027919 */ /* 0x000e220000002100 */
[----:B------:R-:W1:Y:S01]  /*0060*/  LDCU.64 UR8, c[0x0][0x358] ;  /* 0x00006b00ff0877ac */ /* 0x000e620008000a00 */
[----:B------:R-:W-:Y:S01]  /*0070*/  BSSY.RECONVERGENT B0, `(.L_x_73) ;  /* 0x0000133000007945 */ /* 0x000fe20003800200 */
[----:B0-----:R-:W-:-:S13]  /*0080*/  ISETP.NE.AND P0, PT, R2, RZ, PT ;  /* 0x000000ff0200720c */ /* 0x001fda0003f05270 */
[----:B-1----:R-:W-:Y:S05]  /*0090*/  @P0 BRA `(.L_x_74) ;  /* 0x0000001000c00947 */ /* 0x002fea0003800000 */
[----:B------:R-:W0:Y:S01]  /*00a0*/  LDC R3, c[0x0][0x3a4] ;  /* 0x0000e900ff037b82 */ /* 0x000e220000000800 */
[----:B------:R-:W-:Y:S01]  /*00b0*/  HFMA2 R6, -RZ, RZ, 0, 0 ;  /* 0x00000000ff067431 */ /* 0x000fe200000001ff */
[----:B0-----:R-:W-:-:S13]  /*00c0*/  ISETP.GE.AND P2, PT, R3, 0x1, PT ;  /* 0x000000010300780c */ /* 0x001fda0003f46270 */
[----:B------:R-:W-:Y:S05]  /*00d0*/  @!P2 BRA `(.L_x_75) ;  /* 0x0000000400d0a947 */ /* 0x000fea0003800000 */
[C---:B------:R-:W-:Y:S01]  /*00e0*/  ISETP.GE.U32.AND P1, PT, R3.reuse, 0x10, PT ;  /* 0x000000100300780c */ /* 0x040fe20003f26070 */
[C---:B------:R-:W-:Y:S01]  /*00f0*/  IMAD R0, R3.reuse, UR7, RZ ;  /* 0x0000000703007c24 */ /* 0x040fe2000f8e02ff */
[----:B------:R-:W-:Y:S02]  /*0100*/  LOP3.LUT R21, R3, 0xf, RZ, 0xc0, !PT ;  /* 0x0000000f03157812 */ /* 0x000fe400078ec0ff */
[----:B------:R-:W-:Y:S02]  /*0110*/  CS2R R6, SRZ ;  /* 0x0000000000067805 */ /* 0x000fe4000001ff00 */
[----:B------:R-:W-:-:S07]  /*0120*/  ISETP.NE.AND P0, PT, R21, RZ, PT ;  /* 0x000000ff1500720c */ /* 0x000fce0003f05270 */
[----:B------:R-:W-:Y:S06]  /*0130*/  @!P1 BRA `(.L_x_76) ;  /* 0x0000000000b09947 */ /* 0x000fec0003800000 */
[----:B------:R-:W0:Y:S01]  /*0140*/  LDC.64 R4, c[0x0][0x380] ;  /* 0x0000e000ff047b82 */ /* 0x000e220000000a00 */
[----:B------:R-:W-:Y:S02]  /*0150*/  LOP3.LUT R7, R3, 0x7ffffff0, RZ, 0xc0, !PT ;  /* 0x7ffffff003077812 */ /* 0x000fe400078ec0ff */
[----:B------:R-:W-:Y:S02]  /*0160*/  MOV R6, RZ ;  /* 0x000000ff00067202 */ /* 0x000fe40000000f00 */
[----:B------:R-:W-:Y:S01]  /*0170*/  IADD3 R23, PT, PT, -R7, RZ, RZ ;  /* 0x000000ff07177210 */ /* 0x000fe20007ffe1ff */
[----:B0-----:R-:W-:-:S03]  /*0180*/  IMAD.WIDE.U32 R4, R0, 0x4, R4 ;  /* 0x0000000400047825 */ /* 0x001fc600078e0004 */
[----:B------:R-:W-:-:S04]  /*0190*/  IADD3 R4, P1, PT, R4, 0x20, RZ ;  /* 0x0000002004047810 */ /* 0x000fc80007f3e0ff */
[----:B------:R-:W-:-:S09]  /*01a0*/  IADD3.X R5, PT, PT, RZ, R5, RZ, P1, !PT ;  /* 0x00000005ff057210 */ /* 0x000fd20000ffe4ff */
.L_x_77:
        /* <DEDUP_REMOVED lines=15> */
[----:B------:R0:W5:Y:S01]  /*02a0*/  LDG.E R8, desc[UR8][R4.64+0x1c] ;  /* 0x00001c0804087981 */ /* 0x000162000c1e1900 */
[----:B------:R-:W-:-:S04]  /*02b0*/  IADD3 R23, PT, PT, R23, 0x10, RZ ;  /* 0x0000001017177810 */ /* 0x000fc80007ffe0ff */
[----:B------:R-:W-:Y:S02]  /*02c0*/  ISETP.NE.AND P1, PT, R23, RZ, PT ;  /* 0x000000ff1700720c */ /* 0x000fe40003f25270 */
[----:B0-----:R-:W-:-:S04]  /*02d0*/  IADD3 R4, P3, PT, R4, 0x40, RZ ;  /* 0x0000004004047810 */ /* 0x001fc80007f7e0ff */
[----:B------:R-:W-:Y:S01]  /*02e0*/  IADD3.X R5, PT, PT, RZ, R5, RZ, P3, !PT ;  /* 0x00000005ff057210 */ /* 0x000fe20001ffe4ff */
        /* <DEDUP_REMOVED lines=16> */
[----:B------:R-:W-:Y:S06]  /*03f0*/  @P1 BRA `(.L_x_77) ;  /* 0xfffffffc006c1947 */ /* 0x000fec000383ffff */
.L_x_76:
[----:B------:R-:W-:Y:S05]  /*0400*/  @!P0 BRA `(.L_x_75) ;  /* 0x0000000400048947 */ /* 0x000fea0003800000 */
[----:B------:R-:W-:Y:S02]  /*0410*/  ISETP.GE.U32.AND P1, PT, R21, 0x8, PT ;  /* 0x000000081500780c */ /* 0x000fe40003f26070 */
[----:B------:R-:W-:-:S04]  /*0420*/  LOP3.LUT R10, R3, 0x7, RZ, 0xc0, !PT ;  /* 0x00000007030a7812 */ /* 0x000fc800078ec0ff */
[----:B------:R-:W-:-:S07]  /*0430*/  ISETP.NE.AND P0, PT, R10, RZ, PT ;  /* 0x000000ff0a00720c */ /* 0x000fce0003f05270 */
[----:B------:R-:W-:Y:S06]  /*0440*/  @!P1 BRA `(.L_x_78) ;  /* 0x0000000000649947 */ /* 0x000fec0003800000 */
[----:B------:R-:W0:Y:S01]  /*0450*/  LDC.64 R8, c[0x0][0x380] ;  /* 0x0000e000ff087b82 */ /* 0x000e220000000a00 */
[CC--:B------:R-:W-:Y:S02]  /*0460*/  IADD3 R5, PT, PT, R0.reuse, R7.reuse, RZ ;  /* 0x0000000700057210 */ /* 0x0c0fe40007ffe0ff */
[----:B------:R-:W-:-:S04]  /*0470*/  IADD3 R11, P1, PT, R0, R7, RZ ;  /* 0x00000007000b7210 */ /* 0x000fc80007f3e0ff */
[----:B------:R-:W-:Y:S01]  /*0480*/  IADD3.X R12, PT, PT, RZ, RZ, RZ, P1, !PT ;  /* 0x000000ffff0c7210 */ /* 0x000fe20000ffe4ff */
[----:B------:R-:W1:Y:S01]  /*0490*/  LDC.64 R14, c[0x0][0x380] ;  /* 0x0000e000ff0e7b82 */ /* 0x000e620000000a00 */
[----:B0-----:R-:W-:-:S06]  /*04a0*/  IMAD.WIDE.U32 R8, R5, 0x4, R8 ;  /* 0x0000000405087825 */ /* 0x001fcc00078e0008 */
[----:B------:R-:W2:Y:S01]  /*04b0*/  LDG.E R9, desc[UR8][R8.64] ;  /* 0x0000000808097981 */ /* 0x000ea2000c1e1900 */
[----:B-1----:R-:W-:-:S04]  /*04c0*/  LEA R4, P1, R11, R14, 0x2 ;  /* 0x0000000e0b047211 */ /* 0x002fc800078210ff */
[----:B------:R-:W-:-:S05]  /*04d0*/  LEA.HI.X R5, R11, R15, R12, 0x2, P1 ;  /* 0x0000000f0b057211 */ /* 0x000fca00008f140c */
        /* <DEDUP_REMOVED lines=16> */
.L_x_78:
        /* <DEDUP_REMOVED lines=16> */
[----:B------:R-:W5:Y:S01]  /*06e0*/  LDG.E R15, desc[UR8][R4.64+0xc] ;  /* 0x00000c08040f7981 */ /* 0x000f62000c1e1900 */
[----:B------:R-:W-:Y:S02]  /*06f0*/  VIADD R7, R7, 0x4 ;  /* 0x0000000407077836 */ /* 0x000fe40000000000 */
[----:B--2---:R-:W-:-:S04]  /*0700*/  FADD R6, R6, R11 ;  /* 0x0000000b06067221 */ /* 0x004fc80000000000 */
[----:B---3--:R-:W-:-:S04]  /*0710*/  FADD R6, R6, R9 ;  /* 0x0000000906067221 */ /* 0x008fc80000000000 */
[----:B----4-:R-:W-:-:S04]  /*0720*/  FADD R6, R6, R13 ;  /* 0x0000000d06067221 */ /* 0x010fc80000000000 */
[----:B-----5:R-:W-:-:S07]  /*0730*/  FADD R6, R6, R15 ;  /* 0x0000000f06067221 */ /* 0x020fce0000000000 */
.L_x_79:
[----:B------:R-:W-:Y:S05]  /*0740*/  @!P0 BRA `(.L_x_75) ;  /* 0x0000000000348947 */ /* 0x000fea0003800000 */
[----:B------:R-:W0:Y:S01]  /*0750*/  LDC.64 R4, c[0x0][0x380] ;  /* 0x0000e000ff047b82 */ /* 0x000e220000000a00 */
[----:B------:R-:W-:Y:S02]  /*0760*/  IADD3 R7, PT, PT, R0, R7, RZ ;  /* 0x0000000700077210 */ /* 0x000fe40007ffe0ff */
[----:B------:R-:W-:-:S03]  /*0770*/  IADD3 R8, PT, PT, -R8, RZ, RZ ;  /* 0x000000ff08087210 */ /* 0x000fc60007ffe1ff */
[----:B0-----:R-:W-:-:S05]  /*0780*/  IMAD.WIDE.U32 R4, R7, 0x4, R4 ;  /* 0x0000000407047825 */ /* 0x001fca00078e0004 */
[----:B------:R-:W-:-:S07]  /*0790*/  MOV R7, R5 ;  /* 0x0000000500077202 */ /* 0x000fce0000000f00 */
.L_x_80:
[----:B------:R-:W-:-:S06]  /*07a0*/  MOV R5, R7 ;  /* 0x0000000700057202 */ /* 0x000fcc0000000f00 */
[----:B------:R0:W2:Y:S01]  /*07b0*/  LDG.E R5, desc[UR8][R4.64] ;  /* 0x0000000804057981 */ /* 0x0000a2000c1e1900 */
[----:B------:R-:W-:-:S04]  /*07c0*/  IADD3 R8, PT, PT, R8, 0x1, RZ ;  /* 0x0000000108087810 */ /* 0x000fc80007ffe0ff */
[----:B------:R-:W-:Y:S02]  /*07d0*/  ISETP.NE.AND P0, PT, R8, RZ, PT ;  /* 0x000000ff0800720c */ /* 0x000fe40003f05270 */
[----:B0-----:R-:W-:-:S04]  /*07e0*/  IADD3 R4, P1, PT, R4, 0x4, RZ ;  /* 0x0000000404047810 */ /* 0x001fc80007f3e0ff */
[----:B------:R-:W-:Y:S01]  /*07f0*/  IADD3.X R7, PT, PT, RZ, R7, RZ, P1, !PT ;  /* 0x00000007ff077210 */ /* 0x000fe20000ffe4ff */
[----:B--2---:R-:W-:-:S06]  /*0800*/  FADD R6, R5, R6 ;  /* 0x0000000605067221 */ /* 0x004fcc0000000000 */
[----:B------:R-:W-:Y:S05]  /*0810*/  @P0 BRA `(.L_x_80) ;  /* 0xfffffffc00e00947 */ /* 0x000fea000383ffff */
.L_x_75:
        /* <DEDUP_REMOVED lines=11> */
[----:B------:R-:W-:Y:S05]  /*08d0*/  CALL.REL.NOINC `($__internal_5_$__cuda_sm3x_div_rn_noftz_f32_slowpath) ;  /* 0x0000000c00f07944 */ /* 0x000fea0003c00000 */
.L_x_81:
[----:B------:R-:W0:Y:S01]  /*08e0*/  S2UR UR5, SR_CgaCtaId ;  /* 0x00000000000579c3 */ /* 0x000e220000008800 */
[----:B------:R-:W-:Y:S01]  /*08f0*/  UMOV UR4, 0x400 ;  /* 0x0000040000047882 */ /* 0x000fe20000000000 */
[----:B------:R-:W-:Y:S01]  /*0900*/  HFMA2 R6, -RZ, RZ, 0, 0 ;  /* 0x00000000ff067431 */ /* 0x000fe200000001ff */
[----:B0-----:R-:W-:-:S09]  /*0910*/  ULEA UR4, UR5, UR4, 0x18 ;  /* 0x0000000405047291 */ /* 0x001fd2000f8ec0ff */
[----:B------:R0:W-:Y:S01]  /*0920*/  STS [UR4], R0 ;  /* 0x00000000ff007988 */ /* 0x0001e20008000804 */
[----:B------:R-:W-:Y:S05]  /*0930*/  @!P2 BRA `(.L_x_82) ;  /* 0x000000080054a947 */ /* 0x000fea0003800000 */
[----:B------:R-:W1:Y:S01]  /*0940*/  LDCU UR6, c[0x0][0x3a4] ;  /* 0x00007480ff0677ac */ /* 0x000e620008000800 */
[----:B------:R-:W-:Y:S01]  /*0950*/  CS2R R6, SRZ ;  /* 0x0000000000067805 */ /* 0x000fe2000001ff00 */
[----:B-1----:R-:W-:Y:S02]  /*0960*/  UISETP.GE.U32.AND UP1, UPT, UR6, 0x10, UPT ;  /* 0x000000100600788c */ /* 0x002fe4000bf26070 */
[----:B------:R-:W-:Y:S02]  /*0970*/  ULOP3.LUT UR11, UR6, 0xf, URZ, 0xc0, !UPT ;  /* 0x0000000f060b7892 */ /* 0x000fe4000f8ec0ff */
[----:B------:R-:W-:Y:S02]  /*0980*/  UIMAD UR10, UR7, UR6, URZ ;  /* 0x00000006070a72a4 */ /* 0x000fe4000f8e02ff */
[----:B------:R-:W-:-:S03]  /*0990*/  UISETP.NE.AND UP0, UPT, UR11, URZ, UPT ;  /* 0x000000ff0b00728c */ /* 0x000fc6000bf05270 */
[----:B------:R-:W-:Y:S08]  /*09a0*/  BRA.U !UP1, `(.L_x_83) ;  /* 0x0000000109fc7547 */ /* 0x000ff0000b800000 */
[----:B------:R-:W1:Y:S01]  /*09b0*/  LDCU.64 UR4, c[0x0][0x380] ;  /* 0x00007000ff0477ac */ /* 0x000e620008000a00 */
[----:B------:R-:W-:Y:S01]  /*09c0*/  MOV R6, RZ ;  /* 0x000000ff00067202 */ /* 0x000fe20000000f00 */
[----:B------:R-:W-:-:S06]  /*09d0*/  ULOP3.LUT UR12, UR6, 0x7ffffff0, URZ, 0xc0, !UPT ;  /* 0x7ffffff0060c7892 */ /* 0x000fcc000f8ec0ff */
[----:B------:R-:W-:Y:S01]  /*09e0*/  IMAD.U32 R7, RZ, RZ, UR12 ;  /* 0x0000000cff077e24 */ /* 0x000fe2000f8e00ff */
[----:B-1----:R-:W-:-:S04]  /*09f0*/  UIMAD.WIDE.U32 UR4, UR10, 0x4, UR4 ;  /* 0x000000040a0478a5 */ /* 0x002fc8000f8e0004 */
[----:B------:R-:W-:-:S04]  /*0a00*/  UIADD3 UR13, UP1, UPT, UR4, 0x20, URZ ;  /* 0x00000020040d7890 */ /* 0x000fc8000ff3e0ff */
[----:B------:R-:W-:Y:S02]  /*0a10*/  UIADD3.X UR4, UPT, UPT, URZ, UR5, URZ, UP1, !UPT ;  /* 0x00000005ff047290 */ /* 0x000fe40008ffe4ff */
[----:B------:R-:W-:Y:S01]  /*0a20*/  MOV R4, UR13 ;  /* 0x0000000d00047c02 */ /* 0x000fe20008000f00 */
[----:B------:R-:W-:-:S03]  /*0a30*/  UIADD3 UR5, UPT, UPT, -UR12, URZ, URZ ;  /* 0x000000ff0c057290 */ /* 0x000fc6000fffe1ff */
[----:B------:R-:W-:-:S09]  /*0a40*/  MOV R5, UR4 ;  /* 0x0000000400057c02 */ /* 0x000fd20008000f00 */
.L_x_84:
        /* <DEDUP_REMOVED lines=16> */
[----:B------:R-:W-:-:S04]  /*0b50*/  UIADD3 UR5, UPT, UPT, UR5, 0x10, URZ ;  /* 0x0000001005057890 */ /* 0x000fc8000fffe0ff */
[----:B------:R-:W-:Y:S01]  /*0b60*/  UISETP.NE.AND UP1, UPT, UR5, URZ, UPT ;  /* 0x000000ff0500728c */ /* 0x000fe2000bf25270 */
[----:B-1----:R-:W-:-:S04]  /*0b70*/  IADD3 R4, P0, PT, R4, 0x40, RZ ;  /* 0x0000004004047810 */ /* 0x002fc80007f1e0ff */
[----:B------:R-:W-:Y:S01]  /*0b80*/  IADD3.X R5, PT, PT, RZ, R5, RZ, P0, !PT ;  /* 0x00000005ff057210 */ /* 0x000fe200007fe4ff */
        /* <DEDUP_REMOVED lines=33> */
.L_x_83:
[----:B------:R-:W-:Y:S05]  /*0da0*/  BRA.U !UP0, `(.L_x_82) ;  /* 0x0000000508387547 */ /* 0x000fea000b800000 */
[----:B------:R-:W-:Y:S02]  /*0db0*/  UISETP.GE.U32.AND UP0, UPT, UR11, 0x8, UPT ;  /* 0x000000080b00788c */ /* 0x000fe4000bf06070 */
[----:B------:R-:W-:-:S04]  /*0dc0*/  ULOP3.LUT UR5, UR6, 0x7, URZ, 0xc0, !UPT ;  /* 0x0000000706057892 */ /* 0x000fc8000f8ec0ff */
[----:B------:R-:W-:-:S03]  /*0dd0*/  UISETP.NE.AND UP1, UPT, UR5, URZ, UPT ;  /* 0x000000ff0500728c */ /* 0x000fc6000bf25270 */
[----:B------:R-:W-:Y:S08]  /*0de0*/  BRA.U !UP0, `(.L_x_85) ;  /* 0x0000000108847547 */ /* 0x000ff0000b800000 */
[----:B------:R-:W1:Y:S01]  /*0df0*/  LDC.64 R8, c[0x0][0x380] ;  /* 0x0000e000ff087b82 */ /* 0x000e620000000a00 */
[C---:B------:R-:W-:Y:S02]  /*0e00*/  IADD3 R5, PT, PT, R7.reuse, UR10, RZ ;  /* 0x0000000a07057c10 */ /* 0x040fe4000fffe0ff */
[----:B------:R-:W-:-:S05]  /*0e10*/  IADD3 R10, P0, PT, R7, UR10, RZ ;  /* 0x0000000a070a7c10 */ /* 0x000fca000ff1e0ff */
[----:B------:R-:W2:Y:S01]  /*0e20*/  LDC.64 R12, c[0x0][0x380] ;  /* 0x0000e000ff0c7b82 */ /* 0x000ea20000000a00 */
[----:B-1----:R-:W-:Y:S01]  /*0e30*/  IMAD.WIDE.U32 R8, R5, 0x4, R8 ;  /* 0x0000000405087825 */ /* 0x002fe200078e0008 */
[----:B------:R-:W-:-:S05]  /*0e40*/  IADD3.X R5, PT, PT, RZ, RZ, RZ, P0, !PT ;  /* 0x000000ffff057210 */ /* 0x000fca00007fe4ff */
[----:B------:R-:W3:Y:S01]  /*0e50*/  LDG.E R9, desc[UR8][R8.64] ;  /* 0x0000000808097981 */ /* 0x000ee2000c1e1900 */
[----:B--2---:R-:W-:-:S04]  /*0e60*/  LEA R4, P0, R10, R12, 0x2 ;  /* 0x0000000c0a047211 */ /* 0x004fc800078010ff */
[----:B------:R-:W-:-:S05]  /*0e70*/  LEA.HI.X R5, R10, R13, R5, 0x2, P0 ;  /* 0x0000000d0a057211 */ /* 0x000fca00000f1405 */
[----:B------:R-:W2:Y:S04]  /*0e80*/  LDG.E R13, desc[UR8][R4.64+0x4] ;  /* 0x00000408040d7981 */ /* 0x000ea8000c1e1900 */
[----:B------:R-:W4:Y:S04]  /*0e90*/  LDG.E R15, desc[UR8][R4.64+0x8] ;  /* 0x00000808040f7981 */ /* 0x000f28000c1e1900 */
[----:B------:R-:W5:Y:S04]  /*0ea0*/  LDG.E R17, desc[UR8][R4.64+0xc] ;  /* 0x00000c0804117981 */ /* 0x000f68000c1e1900 */
[----:B------:R-:W5:Y:S04]  /*0eb0*/  LDG.E R19, desc[UR8][R4.64+0x10] ;  /* 0x0000100804137981 */ /* 0x000f68000c1e1900 */
[----:B------:R-:W5:Y:S04]  /*0ec0*/  LDG.E R21, desc[UR8][R4.64+0x14] ;  /* 0x0000140804157981 */ /* 0x000f68000c1e1900 */
[----:B------:R-:W5:Y:S04]  /*0ed0*/  LDG.E R23, desc[UR8][R4.64+0x18] ;  /* 0x0000180804177981 */ /* 0x000f68000c1e1900 */
[----:B------:R-:W5:Y:S01]  /*0ee0*/  LDG.E R25, desc[UR8][R4.64+0x1c] ;  /* 0x00001c0804197981 */ /* 0x000f62000c1e1900 */
[----:B------:R-:W-:Y:S01]  /*0ef0*/  IADD3 R7, PT, PT, R7, 0x8, RZ ;  /* 0x0000000807077810 */ /* 0x000fe20007ffe0ff */
[----:B---3--:R-:W-:-:S04]  /*0f00*/  FADD R11, R9, -R0 ;  /* 0x80000000090b7221 */ /* 0x008fc80000000000 */
[----:B------:R-:W-:Y:S01]  /*0f10*/  FFMA R6, R11, R11, R6 ;  /* 0x0000000b0b067223 */ /* 0x000fe20000000006 */
[----:B--2---:R-:W-:-:S04]  /*0f20*/  FADD R13, R13, -R0 ;  /* 0x800000000d0d7221 */ /* 0x004fc80000000000 */
        /* <DEDUP_REMOVED lines=13> */
.L_x_85:
        /* <DEDUP_REMOVED lines=16> */
[----:B------:R-:W5:Y:S01]  /*1100*/  LDG.E R17, desc[UR8][R8.64+0xc] ;  /* 0x00000c0808117981 */ /* 0x000f62000c1e1900 */
[----:B------:R-:W-:Y:S01]  /*1110*/  IADD3 R7, PT, PT, R7, 0x4, RZ ;  /* 0x0000000407077810 */ /* 0x000fe20007ffe0ff */
[----:B---3--:R-:W-:-:S04]  /*1120*/  FADD R11, R5, -R0 ;  /* 0x80000000050b7221 */ /* 0x008fc80000000000 */
[----:B------:R-:W-:Y:S01]  /*1130*/  FFMA R6, R11, R11, R6 ;  /* 0x0000000b0b067223 */ /* 0x000fe20000000006 */
[--C-:B--2---:R-:W-:Y:S01]  /*1140*/  FADD R13, R13, -R0.reuse ;  /* 0x800000000d0d7221 */ /* 0x104fe20000000000 */
[----:B----4-:R-:W-:-:S03]  /*1150*/  FADD R15, R15, -R0 ;  /* 0x800000000f0f7221 */ /* 0x010fc60000000000 */
[----:B------:R-:W-:Y:S01]  /*1160*/  FFMA R6, R13, R13, R6 ;  /* 0x0000000d0d067223 */ /* 0x000fe20000000006 */
[----:B-----5:R-:W-:-:S03]  /*1170*/  FADD R17, R17, -R0 ;  /* 0x8000000011117221 */ /* 0x020fc60000000000 */
[----:B------:R-:W-:-:S04]  /*1180*/  FFMA R6, R15, R15, R6 ;  /* 0x0000000f0f067223 */ /* 0x000fc80000000006 */
[----:B------:R-:W-:-:S07]  /*1190*/  FFMA R6, R17, R17, R6 ;  /* 0x0000001111067223 */ /* 0x000fce0000000006 */
.L_x_86:
[----:B------:R-:W-:Y:S05]  /*11a0*/  BRA.U !UP1, `(.L_x_82) ;  /* 0x0000000109387547 */ /* 0x000fea000b800000 */
[----:B------:R-:W1:Y:S01]  /*11b0*/  LDC.64 R4, c[0x0][0x380] ;  /* 0x0000e000ff047b82 */ /* 0x000e620000000a00 */
[----:B------:R-:W-:Y:S01]  /*11c0*/  VIADD R7, R7, UR10 ;  /* 0x0000000a07077c36 */ /* 0x000fe20008000000 */
[----:B------:R-:W-:-:S03]  /*11d0*/  UIADD3 UR4, UPT, UPT, -UR4, URZ, URZ ;  /* 0x000000ff04047290 */ /* 0x000fc6000fffe1ff */
[----:B-1----:R-:W-:-:S05]  /*11e0*/  IMAD.WIDE.U32 R4, R7, 0x4, R4 ;  /* 0x0000000407047825 */ /* 0x002fca00078e0004 */
[----:B------:R-:W-:-:S07]  /*11f0*/  MOV R9, R5 ;  /* 0x0000000500097202 */ /* 0x000fce0000000f00 */
.L_x_87:
[----:B------:R-:W-:-:S06]  /*1200*/  MOV R5, R9 ;  /* 0x0000000900057202 */ /* 0x000fcc0000000f00 */
[----:B------:R1:W2:Y:S01]  /*1210*/  LDG.E R5, desc[UR8][R4.64] ;  /* 0x0000000804057981 */ /* 0x0002a2000c1e1900 */
[----:B------:R-:W-:-:S04]  /*1220*/  UIADD3 UR4, UPT, UPT, UR4, 0x1, URZ ;  /* 0x0000000104047890 */ /* 0x000fc8000fffe0ff */
[----:B------:R-:W-:Y:S01]  /*1230*/  UISETP.NE.AND UP0, UPT, UR4, URZ, UPT ;  /* 0x000000ff0400728c */ /* 0x000fe2000bf05270 */
[----:B-1----:R-:W-:-:S04]  /*1240*/  IADD3 R4, P0, PT, R4, 0x4, RZ ;  /* 0x0000000404047810 */ /* 0x002fc80007f1e0ff */
[----:B------:R-:W-:Y:S01]  /*1250*/  IADD3.X R9, PT, PT, RZ, R9, RZ, P0, !PT ;  /* 0x00000009ff097210 */ /* 0x000fe200007fe4ff */
[----:B--2---:R-:W-:-:S04]  /*1260*/  FADD R7, R5, -R0 ;  /* 0x8000000005077221 */ /* 0x004fc80000000000 */
[----:B------:R-:W-:Y:S01]  /*1270*/  FFMA R6, R7, R7, R6 ;  /* 0x0000000707067223 */ /* 0x000fe20000000006 */
[----:B------:R-:W-:Y:S06]  /*1280*/  BRA.U UP0, `(.L_x_87) ;  /* 0xfffffffd00dc7547 */ /* 0x000fec000b83ffff */
.L_x_82:
[----:B0-----:R-:W0:Y:S01]  /*1290*/  MUFU.RCP R0, R3 ;  /* 0x0000000300007308 */ /* 0x001e220000001000 */
        /* <DEDUP_REMOVED lines=11> */
.L_x_89:
[----:B------:R-:W-:Y:S05]  /*1350*/  BSYNC.RECONVERGENT B1 ;  /* 0x0000000000017941 */ /* 0x000fea0003800200 */
.L_x_88:
[----:B------:R-:W0:Y:S01]  /*1360*/  S2UR UR5, SR_CgaCtaId ;  /* 0x00000000000579c3 */ /* 0x000e220000008800 */
[----:B------:R-:W-:Y:S02]  /*1370*/  UMOV UR4, 0x400 ;  /* 0x0000040000047882 */ /* 0x000fe40000000000 */
[----:B0-----:R-:W-:-:S09]  /*1380*/  ULEA UR4, UR5, UR4, 0x18 ;  /* 0x0000000405047291 */ /* 0x001fd2000f8ec0ff */
[----:B------:R0:W-:Y:S03]  /*1390*/  STS [UR4+0x4], R0 ;  /* 0x00000400ff007988 */ /* 0x0001e60008000804 */
.L_x_74:
[----:B------:R-:W-:Y:S05]  /*13a0*/  BSYNC.RECONVERGENT B0 ;  /* 0x0000000000007941 */ /* 0x000fea0003800200 */
.L_x_73:
[----:B------:R-:W1:Y:S01]  /*13b0*/  LDCU UR4, c[0x0][0x3a4] ;  /* 0x00007480ff0477ac */ /* 0x000e620008000800 */
[----:B------:R-:W-:Y:S01]  /*13c0*/  BAR.SYNC.DEFER_BLOCKING 0x0 ;  /* 0x0000000000007b1d */ /* 0x000fe20000010000 */
[----:B-1----:R-:W-:-:S13]  /*13d0*/  ISETP.GE.AND P0, PT, R2, UR4, PT ;  /* 0x0000000402007c0c */ /* 0x002fda000bf06270 */
[----:B------:R-:W-:Y:S05]  /*13e0*/  @P0 EXIT ;  /* 0x000000000000094d */ /* 0x000fea0003800000 */
[----:B------:R-:W1:Y:S01]  /*13f0*/  S2UR UR5, SR_CgaCtaId ;  /* 0x00000000000579c3 */ /* 0x000e620000008800 */
[----:B------:R-:W-:Y:S02]  /*1400*/  UMOV UR4, 0x400 ;  /* 0x0000040000047882 */ /* 0x000fe40000000000 */
[----:B-1----:R-:W-:-:S09]  /*1410*/  ULEA UR4, UR5, UR4, 0x18 ;  /* 0x0000000405047291 */ /* 0x002fd2000f8ec0ff */
[----:B------:R-:W0:Y:S02]  /*1420*/  LDS.64 R4, [UR4] ;  /* 0x00000004ff047984 */ /* 0x000e240008000a00 */
[----:B------:R-:W0:Y:S02]  /*1430*/  LDCU UR4, c[0x0][0x3a8] ;  /* 0x00007500ff0477ac */ /* 0x000e240008000800 */
[----:B0-----:R-:W-:-:S04]  /*1440*/  FADD R0, R5, UR4 ;  /* 0x0000000405007e21 */ /* 0x001fc80008000000 */
[----:B------:R0:W1:Y:S01]  /*1450*/  MUFU.RSQ R3, R0 ;  /* 0x0000000000037308 */ /* 0x0000620000001400 */
[----:B------:R-:W-:-:S04]  /*1460*/  IADD3 R5, PT, PT, R0, -0xd000000, RZ ;  /* 0xf300000000057810 */ /* 0x000fc80007ffe0ff */
[----:B------:R-:W-:-:S13]  /*1470*/  ISETP.GT.U32.AND P0, PT, R5, 0x727fffff, PT ;  /* 0x727fffff0500780c */ /* 0x000fda0003f04070 */
[----:B01----:R-:W-:Y:S05]  /*1480*/  @!P0 BRA `(.L_x_90) ;  /* 0x00000000000c8947 */ /* 0x003fea0003800000 */
[----:B------:R-:W-:-:S07]  /*1490*/  MOV R8, 0x14b0 ;  /* 0x000014b000087802 */ /* 0x000fce0000000f00 */
[----:B------:R-:W-:Y:S05]  /*14a0*/  CALL.REL.NOINC `($__internal_4_$__cuda_sm20_sqrt_rn_f32_slowpath) ;  /* 0x0000000000a07944 */ /* 0x000fea0003c00000 */
[----:B------:R-:W-:Y:S05]  /*14b0*/  BRA `(.L_x_91) ;  /* 0x0000000000107947 */ /* 0x000fea0003800000 */
.L_x_90:
[----:B------:R-:W-:Y:S01]  /*14c0*/  FMUL.FTZ R5, R0, R3 ;  /* 0x0000000300057220 */ /* 0x000fe20000410000 */
[----:B------:R-:W-:-:S03]  /*14d0*/  FMUL.FTZ R3, R3, 0.5 ;  /* 0x3f00000003037820 */ /* 0x000fc60000410000 */
[----:B------:R-:W-:-:S04]  /*14e0*/  FFMA R0, -R5, R5, R0 ;  /* 0x0000000505007223 */ /* 0x000fc80000000100 */
[----:B------:R-:W-:-:S07]  /*14f0*/  FFMA R3, R0, R3, R5 ;  /* 0x0000000300037223 */ /* 0x000fce0000000005 */
.L_x_91:
[----:B------:R-:W0:Y:S01]  /*1500*/  LDC R5, c[0x0][0x3a4] ;  /* 0x0000e900ff057b82 */ /* 0x000e220000000800 */
[----:B------:R-:W1:Y:S01]  /*1510*/  LDCU UR4, c[0x0][0x360] ;  /* 0x00006c00ff0477ac */ /* 0x000e620008000800 */
[----:B------:R-:W2:Y:S06]  /*1520*/  LDCU UR5, c[0x0][0x3a4] ;  /* 0x00007480ff0577ac */ /* 0x000eac0008000800 */
[----:B------:R-:W3:Y:S08]  /*1530*/  LDC.64 R12, c[0x0][0x380] ;  /* 0x0000e000ff0c7b82 */ /* 0x000ef00000000a00 */
[----:B------:R-:W4:Y:S08]  /*1540*/  LDC.64 R10, c[0x0][0x388] ;  /* 0x0000e200ff0a7b82 */ /* 0x000f300000000a00 */
[----:B------:R-:W0:Y:S08]  /*1550*/  LDC.64 R8, c[0x0][0x390] ;  /* 0x0000e400ff087b82 */ /* 0x000e300000000a00 */
[----:B-12---:R-:W0:Y:S02]  /*1560*/  LDC.64 R6, c[0x0][0x398] ;  /* 0x0000e600ff067b82 */ /* 0x006e240000000a00 */
.L_x_94:
[----:B01----:R-:W-:-:S04]  /*1570*/  IMAD R15, R5, UR7, R2 ;  /* 0x00000007050f7c24 */ /* 0x003fc8000f8e0202 */
[----:B---3--:R-:W-:-:S06]  /*1580*/  IMAD.WIDE R16, R15, 0x4, R12 ;  /* 0x000000040f107825 */ /* 0x008fcc00078e020c */
[----:B------:R-:W2:Y:S01]  /*1590*/  LDG.E R17, desc[UR8][R16.64] ;  /* 0x0000000810117981 */ /* 0x000ea2000c1e1900 */
[----:B------:R-:W0:Y:S01]  /*15a0*/  MUFU.RCP R14, R3 ;  /* 0x00000003000e7308 */ /* 0x000e220000001000 */
[----:B------:R-:W-:Y:S01]  /*15b0*/  BSSY.RECONVERGENT B0, `(.L_x_92) ;  /* 0x000000c000007945 */ /* 0x000fe20003800200 */
[----:B0-----:R-:W-:-:S04]  /*15c0*/  FFMA R19, R14, -R3, 1 ;  /* 0x3f8000000e137423 */ /* 0x001fc80000000803 */
[----:B------:R-:W-:Y:S01]  /*15d0*/  FFMA R19, R14, R19, R14 ;  /* 0x000000130e137223 */ /* 0x000fe2000000000e */
[----:B--2---:R-:W-:-:S04]  /*15e0*/  FADD R0, -R4, R17 ;  /* 0x0000001104007221 */ /* 0x004fc80000000100 */
[----:B------:R-:W0:Y:S01]  /*15f0*/  FCHK P0, R0, R3 ;  /* 0x0000000300007302 */ /* 0x000e220000000000 */
[----:B------:R-:W-:-:S04]  /*1600*/  FFMA R14, R0, R19, RZ ;  /* 0x00000013000e7223 */ /* 0x000fc800000000ff */
[----:B------:R-:W-:-:S04]  /*1610*/  FFMA R18, R14, -R3, R0 ;  /* 0x800000030e127223 */ /* 0x000fc80000000000 */
[----:B------:R-:W-:Y:S01]  /*1620*/  FFMA R20, R19, R18, R14 ;  /* 0x0000001213147223 */ /* 0x000fe2000000000e */
[----:B0-----:R-:W-:Y:S06]  /*1630*/  @!P0 BRA `(.L_x_93) ;  /* 0x00000000000c8947 */ /* 0x001fec0003800000 */
[----:B------:R-:W-:-:S07]  /*1640*/  MOV R14, 0x1660 ;  /* 0x00001660000e7802 */ /* 0x000fce0000000f00 */
[----:B----4-:R-:W-:Y:S05]  /*1650*/  CALL.REL.NOINC `($__internal_5_$__cuda_sm3x_div_rn_noftz_f32_slowpath) ;  /* 0x0000000000907944 */ /* 0x010fea0003c00000 */
[----:B------:R-:W-:-:S07]  /*1660*/  MOV R20, R0 ;  /* 0x0000000000147202 */ /* 0x000fce0000000f00 */
.L_x_93:
[----:B------:R-:W-:Y:S05]  /*1670*/  BSYNC.RECONVERGENT B0 ;  /* 0x0000000000007941 */ /* 0x000fea0003800200 */
.L_x_92:
[----:B------:R-:W-:-:S04]  /*1680*/  IMAD.WIDE R16, R2, 0x4, R8 ;  /* 0x0000000402107825 */ /* 0x000fc800078e0208 */
[C---:B------:R-:W-:Y:S02]  /*1690*/  IMAD.WIDE R18, R2.reuse, 0x4, R6 ;  /* 0x0000000402127825 */ /* 0x040fe400078e0206 */
        /* <DEDUP_REMOVED lines=9> */
        .weak           $__internal_4_$__cuda_sm20_sqrt_rn_f32_slowpath
        .type           $__internal_4_$__cuda_sm20_sqrt_rn_f32_slowpath,@function
        .size           $__internal_4_$__cuda_sm20_sqrt_rn_f32_slowpath,($__internal_5_$__cuda_sm3x_div_rn_noftz_f32_slowpath - $__internal_4_$__cuda_sm20_sqrt_rn_f32_slowpath)
$__internal_4_$__cuda_sm20_sqrt_rn_f32_slowpath:
        /* <DEDUP_REMOVED lines=10> */
[----:B------:R-:W-:Y:S01]  /*17d0*/  @!P0 IMAD.MOV.U32 R3, RZ, RZ, R0 ;  /* 0x000000ffff038224 */ /* 0x000fe200078e0000 */
[----:B------:R-:W-:Y:S06]  /*17e0*/  @!P0 BRA `(.L_x_95) ;  /* 0x0000000000208947 */ /* 0x000fec0003800000 */
[----:B------:R-:W-:-:S04]  /*17f0*/  FFMA R0, R0, 1.84467440737095516160e+19, RZ ;  /* 0x5f80000000007823 */ /* 0x000fc800000000ff */
[----:B------:R-:W0:Y:S02]  /*1800*/  MUFU.RSQ R3, R0 ;  /* 0x0000000000037308 */ /* 0x000e240000001400 */
[----:B0-----:R-:W-:Y:S01]  /*1810*/  FMUL.FTZ R5, R0, R3 ;  /* 0x0000000300057220 */ /* 0x001fe20000410000 */
[----:B------:R-:W-:-:S03]  /*1820*/  FMUL.FTZ R3, R3, 0.5 ;  /* 0x3f00000003037820 */ /* 0x000fc60000410000 */
[----:B------:R-:W-:-:S04]  /*1830*/  FADD.FTZ R6, -R5, -RZ ;  /* 0x800000ff05067221 */ /* 0x000fc80000010100 */
[----:B------:R-:W-:-:S04]  /*1840*/  FFMA R6, R5, R6, R0 ;  /* 0x0000000605067223 */ /* 0x000fc80000000000 */
[----:B------:R-:W-:-:S04]  /*1850*/  FFMA R3, R6, R3, R5 ;  /* 0x0000000306037223 */ /* 0x000fc80000000005 */
[----:B------:R-:W-:-:S07]  /*1860*/  FMUL.FTZ R3, R3, 2.3283064365386962891e-10 ;  /* 0x2f80000003037820 */ /* 0x000fce0000410000 */
.L_x_95:
[----:B------:R-:W-:Y:S01]  /*1870*/  HFMA2 R7, -RZ, RZ, 0, 0 ;  /* 0x00000000ff077431 */ /* 0x000fe200000001ff */
[----:B------:R-:W-:-:S04]  /*1880*/  MOV R6, R8 ;  /* 0x0000000800067202 */ /* 0x000fc80000000f00 */
[----:B------:R-:W-:Y:S05]  /*1890*/  RET.REL.NODEC R6 `(_Z18layer_norm_forwardPKfPfS0_S0_iif) ;  /* 0xffffffe406d87950 */ /* 0x000fea0003c3ffff */
        .weak           $__internal_5_$__cuda_sm3x_div_rn_noftz_f32_slowpath
        .type           $__internal_5_$__cuda_sm3x_div_rn_noftz_f32_slowpath,@function
        .size           $__internal_5_$__cuda_sm3x_div_rn_noftz_f32_slowpath,(.L_x_131 - $__internal_5_$__cuda_sm3x_div_rn_noftz_f32_slowpath)
$__internal_5_$__cuda_sm3x_div_rn_noftz_f32_slowpath:
        /* <DEDUP_REMOVED lines=35> */
.L_x_97:
[----:B------:R-:W-:Y:S01]  /*1ad0*/  LEA R18, R16, 0xc0800000, 0x17 ;  /* 0xc080000010127811 */ /* 0x000fe200078eb8ff */
[----:B------:R-:W-:Y:S01]  /*1ae0*/  BSSY.RECONVERGENT B3, `(.L_x_102) ;  /* 0x0000036000037945 */ /* 0x000fe20003800200 */
[----:B------:R-:W-:-:S03]  /*1af0*/  IADD3 R23, PT, PT, R23, -0x7f, RZ ;  /* 0xffffff8117177810 */ /* 0x000fc60007ffe0ff */
[----:B------:R-:W-:Y:S02]  /*1b00*/  IMAD.IADD R20, R19, 0x1, -R18 ;  /* 0x0000000113147824 */ /* 0x000fe400078e0a12 */
[C---:B------:R-:W-:Y:S02]  /*1b10*/  IMAD R0, R23.reuse, -0x800000, R0 ;  /* 0xff80000017007824 */ /* 0x040fe400078e0200 */
[----:B------:R0:W1:Y:S01]  /*1b20*/  MUFU.RCP R19, R20 ;  /* 0x0000001400137308 */ /* 0x0000620000001000 */
[----:B------:R-:W-:Y:S01]  /*1b30*/  FADD.FTZ R21, -R20, -RZ ;  /* 0x800000ff14157221 */ /* 0x000fe20000010100 */
[----:B0-----:R-:W-:-:S04]  /*1b40*/  IADD3 R20, PT, PT, R23, 0x7f, -R16 ;  /* 0x0000007f17147810 */ /* 0x001fc80007ffe810 */
[----:B------:R-:W-:Y:S01]  /*1b50*/  IADD3 R17, PT, PT, R20, R17, RZ ;  /* 0x0000001114117210 */ /* 0x000fe20007ffe0ff */
        /* <DEDUP_REMOVED lines=42> */
.L_x_104:
[----:B------:R-:W-:-:S04]  /*1e00*/  LOP3.LUT R0, R0, 0x80000000, RZ, 0xc0, !PT ;  /* 0x8000000000007812 */ /* 0x000fc800078ec0ff */
[----:B------:R-:W-:Y:S01]  /*1e10*/  LOP3.LUT R0, R0, 0x7f800000, RZ, 0xfc, !PT ;  /* 0x7f80000000007812 */ /* 0x000fe200078efcff */
[----:B------:R-:W-:Y:S06]  /*1e20*/  BRA `(.L_x_105) ;  /* 0x0000000000047947 */ /* 0x000fec0003800000 */
.L_x_103:
[----:B------:R-:W-:-:S07]  /*1e30*/  LEA R0, R17, R0, 0x17 ;  /* 0x0000000011007211 */ /* 0x000fce00078eb8ff */
.L_x_105:
[----:B------:R-:W-:Y:S05]  /*1e40*/  BSYNC.RECONVERGENT B3 ;  /* 0x0000000000037941 */ /* 0x000fea0003800200 */
.L_x_102:
[----:B------:R-:W-:Y:S05]  /*1e50*/  BRA `(.L_x_106) ;  /* 0x0000000000207947 */ /* 0x000fea0003800000 */
.L_x_101:
[----:B------:R-:W-:-:S04]  /*1e60*/  LOP3.LUT R0, R19, 0x80000000, R0, 0x48, !PT ;  /* 0x8000000013007812 */ /* 0x000fc800078e4800 */
[----:B------:R-:W-:Y:S01]  /*1e70*/  LOP3.LUT R0, R0, 0x7f800000, RZ, 0xfc, !PT ;  /* 0x7f80000000007812 */ /* 0x000fe200078efcff */
[----:B------:R-:W-:Y:S06]  /*1e80*/  BRA `(.L_x_106) ;  /* 0x0000000000147947 */ /* 0x000fec0003800000 */
.L_x_100:
[----:B------:R-:W-:Y:S01]  /*1e90*/  LOP3.LUT R0, R19, 0x80000000, R0, 0x48, !PT ;  /* 0x8000000013007812 */ /* 0x000fe200078e4800 */
[----:B------:R-:W-:Y:S06]  /*1ea0*/  BRA `(.L_x_106) ;  /* 0x00000000000c7947 */ /* 0x000fec0003800000 */
.L_x_99:
[----:B------:R-:W0:Y:S01]  /*1eb0*/  MUFU.RSQ R0, -QNAN ;  /* 0xffc0000000007908 */ /* 0x000e220000001400 */
[----:B------:R-:W-:Y:S05]  /*1ec0*/  BRA `(.L_x_106) ;  /* 0x0000000000047947 */ /* 0x000fea0003800000 */
.L_x_98:
[----:B------:R-:W-:-:S07]  /*1ed0*/  FADD.FTZ R0, R0, R3 ;  /* 0x0000000300007221 */ /* 0x000fce0000010000 */
.L_x_106:
[----:B------:R-:W-:Y:S05]  /*1ee0*/  BSYNC.RECONVERGENT B2 ;  /* 0x0000000000027941 */ /* 0x000fea0003800200 */
.L_x_96:
[----:B------:R-:W-:Y:S01]  /*1ef0*/  HFMA2 R17, -RZ, RZ, 0, 0 ;  /* 0x00000000ff117431 */ /* 0x000fe200000001ff */
[----:B------:R-:W-:-:S04]  /*1f00*/  MOV R16, R14 ;  /* 0x0000000e00107202 */ /* 0x000fc80000000f00 */
[----:B0-----:R-:W-:Y:S05]  /*1f10*/  RET.REL.NODEC R16 `(_Z18layer_norm_forwardPKfPfS0_S0_iif) ;  /* 0xffffffe010387950 */ /* 0x001fea0003c3ffff */
.L_x_107:
        /* <DEDUP_REMOVED lines=14> */
.L_x_131:


//--------------------- .text._Z18batch_norm_forwardPKfPfS0_S0_S0_S0_iiiifb --------------------------
	.section	.text._Z18batch_norm_forwardPKfPfS0_S0_S0_S0_iiiifb,"ax",@progbits
	.align	128
        .global         _Z18batch_norm_forwardPKfPfS0_S0_S0_S0_iiiifb
        .type           _Z18batch_norm_forwardPKfPfS0_S0_S0_S0_iiiifb,@function
        .size           _Z18batch_norm_forwardPKfPfS0_S0_S0_S0_iiiifb,(.L_x_133 - _Z18batch_norm_forwardPKfPfS0_S0_S0_S0_iiiifb)
        .other          _Z18batch_norm_forwardPKfPfS0_S0_S0_S0_iiiifb,@"STO_CUDA_ENTRY STV_DEFAULT"
_Z18batch_norm_forwardPKfPfS0_S0_S0_S0_iiiifb:
.text._Z18batch_norm_forwardPKfPfS0_S0_S0_S0_iiiifb:
[----:B------:R-:W-:Y:S01]  /*0000*/  LDC R1, c[0x0][0x37c] ;  /* 0x0000df00ff017b82 */ /* 0x000fe20000000800 */
[----:B------:R-:W0:Y:S07]  /*0010*/  S2R R7, SR_TID.X ;  /* 0x0000000000077919 */ /* 0x000e2e0000002100 */
[----:B------:R-:W1:Y:S08]  /*0020*/  LDC.64 R8, c[0x0][0x3b8] ;  /* 0x0000ee00ff087b82 */ /* 0x000e700000000a00 */
[----:B------:R-:W2:Y:S08]  /*0030*/  LDC.64 R2, c[0x0][0x3b0] ;  /* 0x0000ec00ff027b82 */ /* 0x000eb00000000a00 */
[----:B------:R-:W0:Y:S08]  /*0040*/  S2UR UR4, SR_CTAID.X ;  /* 0x00000000000479c3 */ /* 0x000e300000002500 */
[----:B------:R-:W0:Y:S01]  /*0050*/  LDC R4, c[0x0][0x360] ;  /* 0x0000d800ff047b82 */ /* 0x000e220000000800 */
[----:B-1----:R-:W-:-:S02]  /*0060*/  IMAD R5, R9, R8, RZ ;  /* 0x0000000809057224 */ /* 0x002fc400078e02ff */
[----:B--2---:R-:W-:Y:S02]  /*0070*/  IMAD R2, R3, R2, RZ ;  /* 0x0000000203027224 */ /* 0x004fe400078e02ff */
[----:B0-----:R-:W-:Y:S02]  /*0080*/  IMAD R4, R4, UR4, R7 ;  /* 0x0000000404047c24 */ /* 0x001fe4000f8e0207 */
[----:B------:R-:W-:-:S05]  /*0090*/  IMAD R7, R5, R2, RZ ;  /* 0x0000000205077224 */ /* 0x000fca00078e02ff */
[----:B------:R-:W-:-:S13]  /*00a0*/  ISETP.GE.AND P0, PT, R4, R7, PT ;  /* 0x000000070400720c */ /* 0x000fda0003f06270 */
[----:B------:R-:W-:Y:S05]  /*00b0*/  @P0 EXIT ;  /* 0x000000000000094d */ /* 0x000fea0003800000 */
[----:B------:R-:W-:Y:S01]  /*00c0*/  IABS R9, R5 ;  /* 0x0000000500097213 */ /* 0x000fe20000000000 */
[----:B------:R-:W0:Y:S01]  /*00d0*/  LDCU.64 UR4, c[0x0][0x358] ;  /* 0x00006b00ff0477ac */ /* 0x000e220008000a00 */
[----:B------:R-:W-:Y:S02]  /*00e0*/  IABS R8, R3 ;  /* 0x0000000300087213 */ /* 0x000fe40000000000 */
[----:B------:R-:W1:Y:S01]  /*00f0*/  I2F.RP R2, R9 ;  /* 0x0000000900027306 */ /* 0x000e620000209400 */
[----:B------:R-:W-:Y:S01]  /*0100*/  IABS R10, R4 ;  /* 0x00000004000a7213 */ /* 0x000fe20000000000 */
[----:B------:R-:W2:Y:S01]  /*0110*/  LDCU UR6, c[0x0][0x3c0] ;  /* 0x00007800ff0677ac */ /* 0x000ea20008000800 */
[----:B------:R-:W-:-:S05]  /*0120*/  IABS R12, R5 ;  /* 0x00000005000c7213 */ /* 0x000fca0000000000 */
[----:B-1----:R-:W1:Y:S02]  /*0130*/  MUFU.RCP R2, R2 ;  /* 0x0000000200027308 */ /* 0x002e640000001000 */
[----:B-1----:R-:W-:-:S06]  /*0140*/  VIADD R6, R2, 0xffffffe ;  /* 0x0ffffffe02067836 */ /* 0x002fcc0000000000 */
[----:B------:R1:W3:Y:S02]  /*0150*/  F2I.FTZ.U32.TRUNC.NTZ R7, R6 ;  /* 0x0000000600077305 */ /* 0x0002e4000021f000 */
[----:B-1----:R-:W-:Y:S02]  /*0160*/  HFMA2 R6, -RZ, RZ, 0, 0 ;  /* 0x00000000ff067431 */ /* 0x002fe400000001ff */
[----:B---3--:R-:W-:-:S04]  /*0170*/  IMAD.MOV R0, RZ, RZ, -R7 ;  /* 0x000000ffff007224 */ /* 0x008fc800078e0a07 */
[----:B------:R-:W-:Y:S02]  /*0180*/  IMAD R11, R0, R9, RZ ;  /* 0x00000009000b7224 */ /* 0x000fe400078e02ff */
[----:B------:R-:W-:Y:S02]  /*0190*/  IMAD.MOV.U32 R0, RZ, RZ, R8 ;  /* 0x000000ffff007224 */ /* 0x000fe400078e0008 */
[----:B------:R-:W-:Y:S02]  /*01a0*/  IMAD.HI.U32 R7, R7, R11, R6 ;  /* 0x0000000b07077227 */ /* 0x000fe400078e0006 */
[----:B------:R-:W1:Y:S02]  /*01b0*/  I2F.RP R8, R0 ;  /* 0x0000000000087306 */ /* 0x000e640000209400 */
[----:B------:R-:W-:Y:S02]  /*01c0*/  IMAD.MOV.U32 R6, RZ, RZ, R10 ;  /* 0x000000ffff067224 */ /* 0x000fe400078e000a */
[----:B------:R-:W-:-:S02]  /*01d0*/  IMAD.MOV R11, RZ, RZ, -R12 ;  /* 0x000000ffff0b7224 */ /* 0x000fc400078e0a0c */
[----:B------:R-:W-:-:S04]  /*01e0*/  IMAD.HI.U32 R2, R7, R6, RZ ;  /* 0x0000000607027227 */ /* 0x000fc800078e00ff */
[----:B------:R-:W-:Y:S02]  /*01f0*/  IMAD R6, R2, R11, R6 ;  /* 0x0000000b02067224 */ /* 0x000fe400078e0206 */
[----:B------:R-:W3:Y:S01]  /*0200*/  LDC.64 R10, c[0x0][0x3a0] ;  /* 0x0000e800ff0a7b82 */ /* 0x000ee20000000a00 */
[----:B-1----:R-:W1:Y:S02]  /*0210*/  MUFU.RCP R8, R8 ;  /* 0x0000000800087308 */ /* 0x002e640000001000 */
[----:B------:R-:W-:-:S13]  /*0220*/  ISETP.GT.U32.AND P2, PT, R9, R6, PT ;  /* 0x000000060900720c */ /* 0x000fda0003f44070 */
[-C--:B------:R-:W-:Y:S01]  /*0230*/  @!P2 IADD3 R6, PT, PT, R6, -R9.reuse, RZ ;  /* 0x800000090606a210 */ /* 0x080fe20007ffe0ff */
[----:B------:R-:W-:Y:S01]  /*0240*/  @!P2 VIADD R2, R2, 0x1 ;  /* 0x000000010202a836 */ /* 0x000fe20000000000 */
[----:B------:R-:W-:Y:S01]  /*0250*/  ISETP.NE.AND P2, PT, R5, RZ, PT ;  /* 0x000000ff0500720c */ /* 0x000fe20003f45270 */
[----:B-1----:R-:W-:Y:S01]  /*0260*/  VIADD R7, R8, 0xffffffe ;  /* 0x0ffffffe08077836 */ /* 0x002fe20000000000 */
[----:B------:R-:W-:Y:S02]  /*0270*/  ISETP.GE.U32.AND P0, PT, R6, R9, PT ;  /* 0x000000090600720c */ /* 0x000fe40003f06070 */
[----:B------:R-:W-:-:S03]  /*0280*/  LOP3.LUT R6, R4, R5, RZ, 0x3c, !PT ;  /* 0x0000000504067212 */ /* 0x000fc600078e3cff */
[----:B------:R-:W1:Y:S01]  /*0290*/  F2I.FTZ.U32.TRUNC.NTZ R7, R7 ;  /* 0x0000000700077305 */ /* 0x000e62000021f000 */
[----:B------:R-:W-:Y:S02]  /*02a0*/  ISETP.GE.AND P1, PT, R6, RZ, PT ;  /* 0x000000ff0600720c */ /* 0x000fe40003f26270 */
[----:B------:R-:W-:-:S05]  /*02b0*/  MOV R6, RZ ;  /* 0x000000ff00067202 */ /* 0x000fca0000000f00 */
[----:B------:R-:W-:-:S06]  /*02c0*/  @P0 IADD3 R2, PT, PT, R2, 0x1, RZ ;  /* 0x0000000102020810 */ /* 0x000fcc0007ffe0ff */
[----:B------:R-:W-:Y:S01]  /*02d0*/  @!P1 IMAD.MOV R2, RZ, RZ, -R2 ;  /* 0x000000ffff029224 */ /* 0x000fe200078e0a02 */
[----:B------:R-:W-:Y:S01]  /*02e0*/  @!P2 LOP3.LUT R2, RZ, R5, RZ, 0x33, !PT ;  /* 0x00000005ff02a212 */ /* 0x000fe200078e33ff */
[----:B-1----:R-:W-:-:S03]  /*02f0*/  IMAD.MOV R9, RZ, RZ, -R7 ;  /* 0x000000ffff097224 */ /* 0x002fc600078e0a07 */
[----:B------:R-:W-:Y:S01]  /*0300*/  IABS R8, R2 ;  /* 0x0000000200087213 */ /* 0x000fe20000000000 */
[----:B------:R-:W-:Y:S01]  /*0310*/  IMAD R5, R9, R0, RZ ;  /* 0x0000000009057224 */ /* 0x000fe200078e02ff */
[----:B------:R-:W-:-:S03]  /*0320*/  ISETP.GE.AND P2, PT, R2, RZ, PT ;  /* 0x000000ff0200720c */ /* 0x000fc60003f46270 */
[----:B------:R-:W-:-:S04]  /*0330*/  IMAD.HI.U32 R6, R7, R5, R6 ;  /* 0x0000000507067227 */ /* 0x000fc800078e0006 */
[----:B------:R-:W-:Y:S02]  /*0340*/  IMAD.MOV.U32 R5, RZ, RZ, R8 ;  /* 0x000000ffff057224 */ /* 0x000fe400078e0008 */
[----:B------:R-:W1:Y:S02]  /*0350*/  LDC.64 R8, c[0x0][0x380] ;  /* 0x0000e000ff087b82 */ /* 0x000e640000000a00 */
[----:B------:R-:W-:-:S04]  /*0360*/  IMAD.HI.U32 R6, R6, R5, RZ ;  /* 0x0000000506067227 */ /* 0x000fc800078e00ff */
[----:B------:R-:W-:-:S04]  /*0370*/  IMAD.MOV R6, RZ, RZ, -R6 ;  /* 0x000000ffff067224 */ /* 0x000fc800078e0a06 */
[C---:B------:R-:W-:Y:S02]  /*0380*/  IMAD R5, R0.reuse, R6, R5 ;  /* 0x0000000600057224 */ /* 0x040fe400078e0205 */
[----:B------:R-:W4:Y:S03]  /*0390*/  LDC.64 R6, c[0x0][0x3a8] ;  /* 0x0000ea00ff067b82 */ /* 0x000f260000000a00 */
[----:B------:R-:W-:-:S13]  /*03a0*/  ISETP.GT.U32.AND P0, PT, R0, R5, PT ;  /* 0x000000050000720c */ /* 0x000fda0003f04070 */
[----:B------:R-:W-:Y:S02]  /*03b0*/  @!P0 IADD3 R5, PT, PT, R5, -R0, RZ ;  /* 0x8000000005058210 */ /* 0x000fe40007ffe0ff */
[----:B------:R-:W-:Y:S02]  /*03c0*/  ISETP.NE.AND P0, PT, R3, RZ, PT ;  /* 0x000000ff0300720c */ /* 0x000fe40003f05270 */
[----:B------:R-:W-:-:S13]  /*03d0*/  ISETP.GT.U32.AND P1, PT, R0, R5, PT ;  /* 0x000000050000720c */ /* 0x000fda0003f24070 */
[----:B------:R-:W-:-:S04]  /*03e0*/  @!P1 IMAD.IADD R5, R5, 0x1, -R0 ;  /* 0x0000000105059824 */ /* 0x000fc800078e0a00 */
[----:B------:R-:W-:Y:S01]  /*03f0*/  @!P2 IMAD.MOV R5, RZ, RZ, -R5 ;  /* 0x000000ffff05a224 */ /* 0x000fe200078e0a05 */
[----:B------:R-:W-:-:S05]  /*0400*/  @!P0 LOP3.LUT R5, RZ, R3, RZ, 0x33, !PT ;  /* 0x00000003ff058212 */ /* 0x000fca00078e33ff */
[----:B----4-:R-:W-:-:S06]  /*0410*/  IMAD.WIDE R6, R5, 0x4, R6 ;  /* 0x0000000405067825 */ /* 0x010fcc00078e0206 */
[----:B0-----:R-:W2:Y:S01]  /*0420*/  LDG.E R6, desc[UR4][R6.64] ;  /* 0x0000000406067981 */ /* 0x001ea2000c1e1900 */
[----:B-1----:R-:W-:-:S04]  /*0430*/  IMAD.WIDE R8, R4, 0x4, R8 ;  /* 0x0000000404087825 */ /* 0x002fc800078e0208 */
[----:B---3--:R-:W-:Y:S02]  /*0440*/  IMAD.WIDE R2, R5, 0x4, R10 ;  /* 0x0000000405027825 */ /* 0x008fe400078e020a */
[----:B------:R-:W3:Y:S04]  /*0450*/  LDG.E R9, desc[UR4][R8.64] ;  /* 0x0000000408097981 */ /* 0x000ee8000c1e1900 */
[----:B------:R2:W3:Y:S01]  /*0460*/  LDG.E R0, desc[UR4][R2.64] ;  /* 0x0000000402007981 */ /* 0x0004e2000c1e1900 */
[----:B------:R-:W-:Y:S01]  /*0470*/  BSSY.RECONVERGENT B0, `(.L_x_108) ;  /* 0x000000f000007945 */ /* 0x000fe20003800200 */
[----:B--2---:R-:W-:-:S04]  /*0480*/  FADD R2, R6, UR6 ;  /* 0x0000000606027e21 */ /* 0x004fc80008000000 */
[----:B------:R0:W1:Y:S01]  /*0490*/  MUFU.RSQ R11, R2 ;  /* 0x00000002000b7308 */ /* 0x0000620000001400 */
[----:B------:R-:W-:-:S04]  /*04a0*/  IADD3 R10, PT, PT, R2, -0xd000000, RZ ;  /* 0xf3000000020a7810 */ /* 0x000fc80007ffe0ff */
[----:B------:R-:W-:Y:S01]  /*04b0*/  ISETP.GT.U32.AND P0, PT, R10, 0x727fffff, PT ;  /* 0x727fffff0a00780c */ /* 0x000fe20003f04070 */
[----:B---3--:R-:W-:-:S12]  /*04c0*/  FADD R0, -R0, R9 ;  /* 0x0000000900007221 */ /* 0x008fd80000000100 */
[----:B01----:R-:W-:Y:S05]  /*04d0*/  @!P0 BRA `(.L_x_109) ;  /* 0x0000000000108947 */ /* 0x003fea0003800000 */
[----:B------:R-:W-:-:S07]  /*04e0*/  MOV R10, 0x500 ;  /* 0x00000500000a7802 */ /* 0x000fce0000000f00 */
[----:B------:R-:W-:Y:S05]  /*04f0*/  CALL.REL.NOINC `($__internal_6_$__cuda_sm20_sqrt_rn_f32_slowpath) ;  /* 0x00000000007c7944 */ /* 0x000fea0003c00000 */
[----:B------:R-:W-:Y:S01]  /*0500*/  IMAD.MOV.U32 R3, RZ, RZ, R6 ;  /* 0x000000ffff037224 */ /* 0x000fe200078e0006 */
[----:B------:R-:W-:Y:S06]  /*0510*/  BRA `(.L_x_110) ;  /* 0x0000000000107947 */ /* 0x000fec0003800000 */
.L_x_109:
[----:B------:R-:W-:Y:S01]  /*0520*/  FMUL.FTZ R3, R2, R11 ;  /* 0x0000000b02037220 */ /* 0x000fe20000410000 */
[----:B------:R-:W-:-:S03]  /*0530*/  FMUL.FTZ R6, R11, 0.5 ;  /* 0x3f0000000b067820 */ /* 0x000fc60000410000 */
[----:B------:R-:W-:-:S04]  /*0540*/  FFMA R2, -R3, R3, R2 ;  /* 0x0000000303027223 */ /* 0x000fc80000000102 */
[----:B------:R-:W-:-:S07]  /*0550*/  FFMA R3, R2, R6, R3 ;  /* 0x0000000602037223 */ /* 0x000fce0000000003 */
.L_x_110:
[----:B------:R-:W-:Y:S05]  /*0560*/  BSYNC.RECONVERGENT B0 ;  /* 0x0000000000007941 */ /* 0x000fea0003800200 */
.L_x_108:
[----:B------:R-:W0:Y:S01]  /*0570*/  MUFU.RCP R2, R3 ;  /* 0x0000000300027308 */ /* 0x000e220000001000 */
[----:B------:R-:W-:Y:S07]  /*0580*/  BSSY.RECONVERGENT B0, `(.L_x_111) ;  /* 0x000000b000007945 */ /* 0x000fee0003800200 */
[----:B------:R-:W1:Y:S01]  /*0590*/  FCHK P0, R0, R3 ;  /* 0x0000000300007302 */ /* 0x000e620000000000 */
[----:B0-----:R-:W-:-:S04]  /*05a0*/  FFMA R7, R2, -R3, 1 ;  /* 0x3f80000002077423 */ /* 0x001fc80000000803 */
[----:B------:R-:W-:-:S04]  /*05b0*/  FFMA R7, R2, R7, R2 ;  /* 0x0000000702077223 */ /* 0x000fc80000000002 */
[----:B------:R-:W-:-:S04]  /*05c0*/  FFMA R2, R0, R7, RZ ;  /* 0x0000000700027223 */ /* 0x000fc800000000ff */
[----:B------:R-:W-:-:S04]  /*05d0*/  FFMA R6, R2, -R3, R0 ;  /* 0x8000000302067223 */ /* 0x000fc80000000000 */
[----:B------:R-:W-:Y:S01]  /*05e0*/  FFMA R10, R7, R6, R2 ;  /* 0x00000006070a7223 */ /* 0x000fe20000000002 */
[----:B-1----:R-:W-:Y:S06]  /*05f0*/  @!P0 BRA `(.L_x_112) ;  /* 0x00000000000c8947 */ /* 0x002fec0003800000 */
[----:B------:R-:W-:-:S07]  /*0600*/  MOV R2, 0x620 ;  /* 0x0000062000027802 */ /* 0x000fce0000000f00 */
[----:B------:R-:W-:Y:S05]  /*0610*/  CALL.REL.NOINC `($__internal_7_$__cuda_sm3x_div_rn_noftz_f32_slowpath) ;  /* 0x0000000000907944 */ /* 0x000fea0003c00000 */
[----:B------:R-:W-:-:S07]  /*0620*/  IMAD.MOV.U32 R10, RZ, RZ, R0 ;  /* 0x000000ffff0a7224 */ /* 0x000fce00078e0000 */
.L_x_112:
[----:B------:R-:W-:Y:S05]  /*0630*/  BSYNC.RECONVERGENT B0 ;  /* 0x0000000000007941 */ /* 0x000fea0003800200 */
.L_x_111:
[----:B------:R-:W0:Y:S08]  /*0640*/  LDC.64 R2, c[0x0][0x390] ;  /* 0x0000e400ff027b82 */ /* 0x000e300000000a00 */
[----:B------:R-:W1:Y:S08]  /*0650*/  LDC.64 R6, c[0x0][0x398] ;  /* 0x0000e600ff067b82 */ /* 0x000e700000000a00 */
[----:B------:R-:W2:Y:S01]  /*0660*/  LDC.64 R8, c[0x0][0x388] ;  /* 0x0000e200ff087b82 */ /* 0x000ea20000000a00 */
[----:B0-----:R-:W-:-:S06]  /*0670*/  IMAD.WIDE R2, R5, 0x4, R2 ;  /* 0x0000000405027825 */ /* 0x001fcc00078e0202 */
[----:B------:R-:W3:Y:S01]  /*0680*/  LDG.E R3, desc[UR4][R2.64] ;  /* 0x0000000402037981 */ /* 0x000ee2000c1e1900 */
[----:B-1----:R-:W-:-:S06]  /*0690*/  IMAD.WIDE R6, R5, 0x4, R6 ;  /* 0x0000000405067825 */ /* 0x002fcc00078e0206 */
[----:B------:R-:W3:Y:S01]  /*06a0*/  LDG.E R6, desc[UR4][R6.64] ;  /* 0x0000000406067981 */ /* 0x000ee2000c1e1900 */
[----:B--2---:R-:W-:-:S04]  /*06b0*/  IMAD.WIDE R4, R4, 0x4, R8 ;  /* 0x0000000404047825 */ /* 0x004fc800078e0208 */
[----:B---3--:R-:W-:-:S05]  /*06c0*/  FFMA R9, R3, R10, R6 ;  /* 0x0000000a03097223 */ /* 0x008fca0000000006 */
[----:B------:R-:W-:Y:S01]  /*06d0*/  STG.E desc[UR4][R4.64], R9 ;  /* 0x0000000904007986 */ /* 0x000fe2000c101904 */
[----:B------:R-:W-:Y:S05]  /*06e0*/  EXIT ;  /* 0x000000000000794d */ /* 0x000fea0003800000 */
        .weak           $__internal_6_$__cuda_sm20_sqrt_rn_f32_slowpath
        .type           $__internal_6_$__cuda_sm20_sqrt_rn_f32_slowpath,@function
        .size           $__internal_6_$__cuda_sm20_sqrt_rn_f32_slowpath,($__internal_7_$__cuda_sm3x_div_rn_noftz_f32_slowpath - $__internal_6_$__cuda_sm20_sqrt_rn_f32_slowpath)
$__internal_6_$__cuda_sm20_sqrt_rn_f32_slowpath:
[----:B------:R-:W-:-:S13]  /*06f0*/  LOP3.LUT P0, RZ, R2, 0x7fffffff, RZ, 0xc0, !PT ;  /* 0x7fffffff02ff7812 */ /* 0x000fda000780c0ff */
[----:B------:R-:W-:Y:S01]  /*0700*/  @!P0 MOV R3, R2 ;  /* 0x0000000200038202 */ /* 0x000fe20000000f00 */
[----:B------:R-:W-:Y:S06]  /*0710*/  @!P0 BRA `(.L_x_113) ;  /* 0x0000000000408947 */ /* 0x000fec0003800000 */
[----:B------:R-:W-:-:S13]  /*0720*/  FSETP.GEU.FTZ.AND P0, PT, R2, RZ, PT ;  /* 0x000000ff0200720b */ /* 0x000fda0003f1e000 */
[----:B------:R-:W-:Y:S01]  /*0730*/  @!P0 IMAD.MOV.U32 R3, RZ, RZ, 0x7fffffff ;  /* 0x7fffffffff038424 */ /* 0x000fe200078e00ff */
        /* <DEDUP_REMOVED lines=9> */
[----:B------:R-:W-:Y:S02]  /*07d0*/  @!P0 IMAD.MOV.U32 R3, RZ, RZ, R2 ;  /* 0x000000ffff038224 */ /* 0x000fe400078e0002 */
[----:B------:R-:W-:-:S04]  /*07e0*/  @P0 FADD.FTZ R8, -R7, -RZ ;  /* 0x800000ff07080221 */ /* 0x000fc80000010100 */
[----:B------:R-:W-:-:S04]  /*07f0*/  @P0 FFMA R8, R7, R8, R6 ;  /* 0x0000000807080223 */ /* 0x000fc80000000006 */
[----:B------:R-:W-:-:S04]  /*0800*/  @P0 FFMA R8, R8, R9, R7 ;  /* 0x0000000908080223 */ /* 0x000fc80000000007 */
[----:B------:R-:W-:-:S07]  /*0810*/  @P0 FMUL.FTZ R3, R8, 2.3283064365386962891e-10 ;  /* 0x2f80000008030820 */ /* 0x000fce0000410000 */
.L_x_113:
[----:B------:R-:W-:Y:S01]  /*0820*/  MOV R6, R3 ;  /* 0x0000000300067202 */ /* 0x000fe20000000f00 */
[----:B------:R-:W-:Y:S02]  /*0830*/  IMAD.MOV.U32 R2, RZ, RZ, R10 ;  /* 0x000000ffff027224 */ /* 0x000fe400078e000a */
[----:B------:R-:W-:-:S04]  /*0840*/  IMAD.MOV.U32 R3, RZ, RZ, 0x0 ;  /* 0x00000000ff037424 */ /* 0x000fc800078e00ff */
[----:B------:R-:W-:Y:S05]  /*0850*/  RET.REL.NODEC R2 `(_Z18batch_norm_forwardPKfPfS0_S0_S0_S0_iiiifb) ;  /* 0xfffffff402e87950 */ /* 0x000fea0003c3ffff */
        .weak           $__internal_7_$__cuda_sm3x_div_rn_noftz_f32_slowpath
        .type           $__internal_7_$__cuda_sm3x_div_rn_noftz_f32_slowpath,@function
        .size           $__internal_7_$__cuda_sm3x_div_rn_noftz_f32_slowpath,(.L_x_133 - $__internal_7_$__cuda_sm3x_div_rn_noftz_f32_slowpath)
$__internal_7_$__cuda_sm3x_div_rn_noftz_f32_slowpath:
[----:B------:R-:W-:Y:S01]  /*0860*/  SHF.R.U32.HI R7, RZ, 0x17, R3 ;  /* 0x00000017ff077819 */ /* 0x000fe20000011603 */
[----:B------:R-:W-:Y:S01]  /*0870*/  BSSY.RECONVERGENT B1, `(.L_x_114) ;  /* 0x0000063000017945 */ /* 0x000fe20003800200 */
[--C-:B------:R-:W-:Y:S02]  /*0880*/  SHF.R.U32.HI R6, RZ, 0x17, R0.reuse ;  /* 0x00000017ff067819 */ /* 0x100fe40000011600 */
[----:B------:R-:W-:Y:S02]  /*0890*/  LOP3.LUT R12, R7, 0xff, RZ, 0xc0, !PT ;  /* 0x000000ff070c7812 */ /* 0x000fe400078ec0ff */
[----:B------:R-:W-:Y:S01]  /*08a0*/  LOP3.LUT R10, R6, 0xff, RZ, 0xc0, !PT ;  /* 0x000000ff060a7812 */ /* 0x000fe200078ec0ff */
[----:B------:R-:W-:Y:S01]  /*08b0*/  IMAD.MOV.U32 R6, RZ, RZ, R0 ;  /* 0x000000ffff067224 */ /* 0x000fe200078e0000 */
[----:B------:R-:W-:-:S03]  /*08c0*/  IADD3 R9, PT, PT, R12, -0x1, RZ ;  /* 0xffffffff0c097810 */ /* 0x000fc60007ffe0ff */
[----:B------:R-:W-:Y:S01]  /*08d0*/  VIADD R8, R10, 0xffffffff ;  /* 0xffffffff0a087836 */ /* 0x000fe20000000000 */
        /* <DEDUP_REMOVED lines=22> */
[----:B------:R-:W-:Y:S02]  /*0a40*/  @P0 IMAD.MOV.U32 R7, RZ, RZ, RZ ;  /* 0x000000ffff070224 */ /* 0x000fe400078e00ff */
[----:B------:R-:W-:Y:S01]  /*0a50*/  @!P0 FFMA R6, R0, 1.84467440737095516160e+19, RZ ;  /* 0x5f80000000068823 */ /* 0x000fe200000000ff */
[----:B------:R-:W-:Y:S02]  /*0a60*/  @!P0 IMAD.MOV.U32 R7, RZ, RZ, -0x40 ;  /* 0xffffffc0ff078424 */ /* 0x000fe400078e00ff */
[----:B------:R-:W-:-:S03]  /*0a70*/  @!P1 FFMA R3, R3, 1.84467440737095516160e+19, RZ ;  /* 0x5f80000003039823 */ /* 0x000fc600000000ff */
[----:B------:R-:W-:-:S07]  /*0a80*/  @!P1 IADD3 R7, PT, PT, R7, 0x40, RZ ;  /* 0x0000004007079810 */ /* 0x000fce0007ffe0ff */
.L_x_115:
[----:B------:R-:W-:Y:S01]  /*0a90*/  LEA R0, R12, 0xc0800000, 0x17 ;  /* 0xc08000000c007811 */ /* 0x000fe200078eb8ff */
[----:B------:R-:W-:Y:S04]  /*0aa0*/  BSSY.RECONVERGENT B2, `(.L_x_120) ;  /* 0x0000036000027945 */ /* 0x000fe80003800200 */
[----:B------:R-:W-:Y:S02]  /*0ab0*/  IMAD.IADD R8, R3, 0x1, -R0 ;  /* 0x0000000103087824 */ /* 0x000fe400078e0a00 */
[----:B------:R-:W-:Y:S02]  /*0ac0*/  VIADD R3, R10, 0xffffff81 ;  /* 0xffffff810a037836 */ /* 0x000fe40000000000 */
[----:B------:R-:W0:Y:S01]  /*0ad0*/  MUFU.RCP R9, R8 ;  /* 0x0000000800097308 */ /* 0x000e220000001000 */
[----:B------:R-:W-:Y:S01]  /*0ae0*/  FADD.FTZ R11, -R8, -RZ ;  /* 0x800000ff080b7221 */ /* 0x000fe20000010100 */
[----:B------:R-:W-:-:S03]  /*0af0*/  IMAD R0, R3, -0x800000, R6 ;  /* 0xff80000003007824 */ /* 0x000fc600078e0206 */
        /* <DEDUP_REMOVED lines=10> */
[----:B------:R-:W-:-:S05]  /*0ba0*/  LOP3.LUT R3, R3, 0xff, RZ, 0xc0, !PT ;  /* 0x000000ff03037812 */ /* 0x000fca00078ec0ff */
[----:B------:R-:W-:-:S04]  /*0bb0*/  IMAD.IADD R9, R3, 0x1, R6 ;  /* 0x0000000103097824 */ /* 0x000fc800078e0206 */
[----:B------:R-:W-:-:S05]  /*0bc0*/  VIADD R3, R9, 0xffffffff ;  /* 0xffffffff09037836 */ /* 0x000fca0000000000 */
        /* <DEDUP_REMOVED lines=10> */
[----:B------:R-:W-:Y:S01]  /*0c70*/  IADD3 R8, PT, PT, R9, 0x20, RZ ;  /* 0x0000002009087810 */ /* 0x000fe20007ffe0ff */
[-CC-:B------:R-:W-:Y:S01]  /*0c80*/  FFMA.RM R6, R13, R11.reuse, R10.reuse ;  /* 0x0000000b0d067223 */ /* 0x180fe2000000400a */
[----:B------:R-:W-:Y:S02]  /*0c90*/  ISETP.NE.AND P2, PT, R9, RZ, PT ;  /* 0x000000ff0900720c */ /* 0x000fe40003f45270 */
[----:B------:R-:W-:Y:S01]  /*0ca0*/  LOP3.LUT R7, R3, 0x7fffff, RZ, 0xc0, !PT ;  /* 0x007fffff03077812 */ /* 0x000fe200078ec0ff */
[----:B------:R-:W-:Y:S01]  /*0cb0*/  FFMA.RP R3, R13, R11, R10 ;  /* 0x0000000b0d037223 */ /* 0x000fe2000000800a */
[----:B------:R-:W-:Y:S01]  /*0cc0*/  ISETP.NE.AND P1, PT, R9, RZ, PT ;  /* 0x000000ff0900720c */ /* 0x000fe20003f25270 */
[----:B------:R-:W-:Y:S01]  /*0cd0*/  IMAD.MOV R9, RZ, RZ, -R9 ;  /* 0x000000ffff097224 */ /* 0x000fe200078e0a09 */
[----:B------:R-:W-:Y:S02]  /*0ce0*/  LOP3.LUT R7, R7, 0x800000, RZ, 0xfc, !PT ;  /* 0x0080000007077812 */ /* 0x000fe400078efcff */
[----:B------:R-:W-:-:S02]  /*0cf0*/  FSETP.NEU.FTZ.AND P0, PT, R3, R6, PT ;  /* 0x000000060300720b */ /* 0x000fc40003f1d000 */
[----:B------:R-:W-:Y:S02]  /*0d00*/  SHF.L.U32 R8, R7, R8, RZ ;  /* 0x0000000807087219 */ /* 0x000fe400000006ff */
[----:B------:R-:W-:Y:S02]  /*0d10*/  SEL R6, R9, RZ, P2 ;  /* 0x000000ff09067207 */ /* 0x000fe40001000000 */
[----:B------:R-:W-:Y:S02]  /*0d20*/  ISETP.NE.AND P1, PT, R8, RZ, P1 ;  /* 0x000000ff0800720c */ /* 0x000fe40000f25270 */
[----:B------:R-:W-:Y:S02]  /*0d30*/  SHF.R.U32.HI R6, RZ, R6, R7 ;  /* 0x00000006ff067219 */ /* 0x000fe40000011607 */
[----:B------:R-:W-:Y:S02]  /*0d40*/  PLOP3.LUT P0, PT, P0, P1, PT, 0xf8, 0x8f ;  /* 0x00000000008f781c */ /* 0x000fe40000703f70 */
[----:B------:R-:W-:-:S02]  /*0d50*/  SHF.R.U32.HI R8, RZ, 0x1, R6 ;  /* 0x00000001ff087819 */ /* 0x000fc40000011606 */
[----:B------:R-:W-:-:S04]  /*0d60*/  SEL R3, RZ, 0x1, !P0 ;  /* 0x00000001ff037807 */ /* 0x000fc80004000000 */
[----:B------:R-:W-:-:S04]  /*0d70*/  LOP3.LUT R3, R3, 0x1, R8, 0xf8, !PT ;  /* 0x0000000103037812 */ /* 0x000fc800078ef808 */
[----:B------:R-:W-:-:S05]  /*0d80*/  LOP3.LUT R3, R3, R6, RZ, 0xc0, !PT ;  /* 0x0000000603037212 */ /* 0x000fca00078ec0ff */
[----:B------:R-:W-:-:S05]  /*0d90*/  IMAD.IADD R3, R8, 0x1, R3 ;  /* 0x0000000108037824 */ /* 0x000fca00078e0203 */
[----:B------:R-:W-:Y:S01]  /*0da0*/  LOP3.LUT R0, R3, R0, RZ, 0xfc, !PT ;  /* 0x0000000003007212 */ /* 0x000fe200078efcff */
[----:B------:R-:W-:Y:S06]  /*0db0*/  BRA `(.L_x_123) ;  /* 0x0000000000107947 */ /* 0x000fec0003800000 */
.L_x_122:
[----:B------:R-:W-:-:S04]  /*0dc0*/  LOP3.LUT R0, R0, 0x80000000, RZ, 0xc0, !PT ;  /* 0x8000000000007812 */ /* 0x000fc800078ec0ff */
[----:B------:R-:W-:Y:S01]  /*0dd0*/  LOP3.LUT R0, R0, 0x7f800000, RZ, 0xfc, !PT ;  /* 0x7f80000000007812 */ /* 0x000fe200078efcff */
[----:B------:R-:W-:Y:S06]  /*0de0*/  BRA `(.L_x_123) ;  /* 0x0000000000047947 */ /* 0x000fec0003800000 */
.L_x_121:
[----:B------:R-:W-:-:S07]  /*0df0*/  LEA R0, R6, R0, 0x17 ;  /* 0x0000000006007211 */ /* 0x000fce00078eb8ff */
.L_x_123:
[----:B------:R-:W-:Y:S05]  /*0e00*/  BSYNC.RECONVERGENT B2 ;  /* 0x0000000000027941 */ /* 0x000fea0003800200 */
.L_x_120:
[----:B------:R-:W-:Y:S05]  /*0e10*/  BRA `(.L_x_124) ;  /* 0x0000000000207947 */ /* 0x000fea0003800000 */
.L_x_119:
[----:B------:R-:W-:-:S04]  /*0e20*/  LOP3.LUT R0, R3, 0x80000000, R6, 0x48, !PT ;  /* 0x8000000003007812 */ /* 0x000fc800078e4806 */
[----:B------:R-:W-:Y:S01]  /*0e30*/  LOP3.LUT R0, R0, 0x7f800000, RZ, 0xfc, !PT ;  /* 0x7f80000000007812 */ /* 0x000fe200078efcff */
[----:B------:R-:W-:Y:S06]  /*0e40*/  BRA `(.L_x_124) ;  /* 0x0000000000147947 */ /* 0x000fec0003800000 */
.L_x_118:
[----:B------:R-:W-:Y:S01]  /*0e50*/  LOP3.LUT R0, R3, 0x80000000, R6, 0x48, !PT ;  /* 0x8000000003007812 */ /* 0x000fe200078e4806 */
[----:B------:R-:W-:Y:S06]  /*0e60*/  BRA `(.L_x_124) ;  /* 0x00000000000c7947 */ /* 0x000fec0003800000 */
.L_x_117:
[----:B------:R-:W0:Y:S01]  /*0e70*/  MUFU.RSQ R0, -QNAN ;  /* 0xffc0000000007908 */ /* 0x000e220000001400 */
[----:B------:R-:W-:Y:S05]  /*0e80*/  BRA `(.L_x_124) ;  /* 0x0000000000047947 */ /* 0x000fea0003800000 */
.L_x_116:
[----:B------:R-:W-:-:S07]  /*0e90*/  FADD.FTZ R0, R0, R3 ;  /* 0x0000000300007221 */ /* 0x000fce0000010000 */
.L_x_124:
[----:B------:R-:W-:Y:S05]  /*0ea0*/  BSYNC.RECONVERGENT B1 ;  /* 0x0000000000017941 */ /* 0x000fea0003800200 */
.L_x_114:
[----:B------:R-:W-:-:S04]  /*0eb0*/  IMAD.MOV.U32 R3, RZ, RZ, 0x0 ;  /* 0x00000000ff037424 */ /* 0x000fc800078e00ff */
[----:B0-----:R-:W-:Y:S05]  /*0ec0*/  RET.REL.NODEC R2 `(_Z18batch_norm_forwardPKfPfS0_S0_S0_S0_iiiifb) ;  /* 0xfffffff0024c7950 */ /* 0x001fea0003c3ffff */
.L_x_125:
        /* <DEDUP_REMOVED lines=11> */
.L_x_133:


//--------------------- .nv.shared._Z18group_norm_forwardPKfPfS0_S0_iiiiif --------------------------
	.section	.nv.shared._Z18group_norm_forwardPKfPfS0_S0_iiiiif,"aw",@nobits
	.sectionflags	@""
	.align	16
	.zero		1024


//--------------------- .nv.shared.reserved.0     --------------------------
	.section	.nv.shared.reserved.0,"aw",@nobits
	.weak		__nv_reservedSMEM_offset_0_alias
	.size		__nv_reservedSMEM_offset_0_alias, 0, 64
	.other		__nv_reservedSMEM_offset_0_alias,@"STO_CUDA_RESERVED_SHARED STV_DEFAULT"
__nv_reservedSMEM_offset_0_alias:
	.zero		0
	.zero		64


//--------------------- .nv.shared._Z21instance_norm_forwardPKfPfS0_S0_iiiif --------------------------
	.section	.nv.shared._Z21instance_norm_forwardPKfPfS0_S0_iiiif,"aw",@nobits
	.sectionflags	@""
	.align	16
	.zero		1024


//--------------------- .nv.shared._Z18layer_norm_forwardPKfPfS0_S0_iif --------------------------
	.section	.nv.shared._Z18layer_norm_forwardPKfPfS0_S0_iif,"aw",@nobits
	.sectionflags	@""
	.align	16
	.zero		1024


//--------------------- .nv.shared._Z18batch_norm_forwardPKfPfS0_S0_S0_S0_iiiifb --------------------------
	.section	.nv.shared._Z18batch_norm_forwardPKfPfS0_S0_S0_S0_iiiifb,"aw",@nobits
	.sectionflags	@""
	.align	16
	.zero		1024


//--------------------- .nv.constant0._Z18group_norm_forwardPKfPfS0_S0_iiiiif --------------------------
	.section	.nv.constant0._Z18group_norm_forwardPKfPfS0_S0_iiiiif,"a",@progbits
	.sectionflags	@""
	.align	4
.nv.constant0._Z18group_norm_forwardPKfPfS0_S0_iiiiif:
	.zero		952


//--------------------- .nv.constant0._Z21instance_norm_forwardPKfPfS0_S0_iiiif --------------------------
	.section	.nv.constant0._Z21instance_norm_forwardPKfPfS0_S0_iiiif,"a",@progbits
	.sectionflags	@""
	.align	4
.nv.constant0._Z21instance_norm_forwardPKfPfS0_S0_iiiif:
	.zero		948


//--------------------- .nv.constant0._Z18layer_norm_forwardPKfPfS0_S0_iif --------------------------
	.section	.nv.constant0._Z18layer_norm_forwardPKfPfS0_S0_iif,"a",@progbits
	.sectionflags	@""
	.align	4
.nv.constant0._Z18layer_norm_forwardPKfPfS0_S0_iif:
	.zero		940


//--------------------- .nv.constant0._Z18batch_norm_forwardPKfPfS0_S0_S0_S0_iiiifb --------------------------
	.section	.nv.constant0._Z18batch_norm_forwardPKfPfS0_S0_S0_S0_iiiifb,"a",@progbits
	.sectionflags	@""
	.align	4
.nv.constant0._Z18batch_norm_forwardPKfPfS0_S0_S0_S0_iiiifb:
	.zero		965


//--------------------- SYMBOLS --------------------------

	.type		.nv.reservedSmem.offset0,@object
	.size		.nv.reservedSmem.offset0,0x4
	.type		.nv.reservedSmem.cap,@object
	.size		.nv.reservedSmem.cap,0x4
